def matmul_kernel(
    a_ptr,
    b_ptr,
    c_ptr,
    M,
    N,
    K,
    stride_am,
    stride_ak,
    stride_bk,
    stride_bn,
    stride_cm,
    stride_cn,
    BLOCK_M: tl.constexpr,
    BLOCK_N: tl.constexpr,
    BLOCK_K: tl.constexpr,
    GROUP_M: tl.constexpr,
):
    pid = tl.program_id(axis=0)
    num_pid_m = tl.cdiv(M, BLOCK_M)
    num_pid_n = tl.cdiv(N, BLOCK_N)
    num_pid_in_group = GROUP_M * num_pid_n
    group_id = pid // num_pid_in_group
    first_pid_m = group_id * GROUP_M
    group_size_m = min(num_pid_m - first_pid_m, GROUP_M)
    pid_m = first_pid_m + ((pid % num_pid_in_group) % group_size_m)
    pid_n = (pid % num_pid_in_group) // group_size_m

    offs_am = (pid_m * BLOCK_M + tl.arange(0, BLOCK_M)) % M
    offs_bn = (pid_n * BLOCK_N + tl.arange(0, BLOCK_N)) % N
    offs_k = tl.arange(0, BLOCK_K)
    a_ptrs = a_ptr + offs_am[:, None] * stride_am + offs_k[None, :] * stride_ak
    b_ptrs = b_ptr + offs_k[:, None] * stride_bk + offs_bn[None, :] * stride_bn

    acc = tl.zeros((BLOCK_M, BLOCK_N), dtype=tl.float32)
    for kk in range(0, tl.cdiv(K, BLOCK_K)):
        a = tl.load(a_ptrs, mask=offs_k[None, :] < K - kk * BLOCK_K, other=0.0)
        b = tl.load(b_ptrs, mask=offs_k[:, None] < K - kk * BLOCK_K, other=0.0)
        acc = tl.dot(a, b, acc)
        a_ptrs += BLOCK_K * stride_ak
        b_ptrs += BLOCK_K * stride_bk

    c = acc.to(c_ptr.dtype.element_ty)
    offs_cm = pid_m * BLOCK_M + tl.arange(0, BLOCK_M)
    offs_cn = pid_n * BLOCK_N + tl.arange(0, BLOCK_N)
    c_ptrs = c_ptr + offs_cm[:, None] * stride_cm + offs_cn[None, :] * stride_cn
    mask = (offs_cm[:, None] < M) & (offs_cn[None, :] < N)
    tl.store(c_ptrs, c, mask=mask)

# config = {"BLOCK_K": 32, "BLOCK_M": 64, "BLOCK_N": 128, "GROUP_M": 4, "arch": "sm_100", "dtype": "fp8e4m3", "num_ctas": 1, "num_stages": 3, "num_warps": 4}
# arch = sm_100


// ===== COMPILED SASS (sm_100a) =====

	.target	sm_100a

	.elftype	@"ET_EXEC"


//--------------------- .note.nv.tkinfo           --------------------------
	.section	.note.nv.tkinfo,"",@"SHT_NOTE"
	.sectionflags	@"SHF_NOTE_NV_TKINFO"
	.tkinfo
        /*0018*/ 	.word	0x00000081
        /*0030*/ 	.string	""
        /*0030*/ 	.string	"ptxas-blackwell"
        /*0030*/ 	.string	"Cuda compilation tools, release 12.9, V12.9.86"
        /*0030*/ 	.string	"Build cuda_12.9.r12.9/compiler.36037853_0"
        /*0030*/ 	.string	"-v  -suppress-debug-info  -lineinfo  -arch sm_100a "



//--------------------- .note.nv.cuver            --------------------------
	.section	.note.nv.cuver,"",@"SHT_NOTE"
	.sectionflags	@"SHF_NOTE_NV_CUVER"
        /*0018*/ 	.short	0x0001
        /*001a*/ 	.short	0x0064
        /*001c*/ 	.short	0x0001
        /*001e*/ 	.short	0x0000
        /*0020*/ 	.short	0x0001
        /*0022*/ 	.short	0x0000


//--------------------- .nv.info                  --------------------------
	.section	.nv.info,"",@"SHT_CUDA_INFO"
	.align	4


	//----- nvinfo : EIATTR_REGCOUNT
	.align		4
        /*0000*/ 	.byte	0x04, 0x2f
        /*0002*/ 	.short	(.L_4 - .L_3)
	.align		4
.L_3:
        /*0004*/ 	.word	index@(matmul_kernel)
        /*0008*/ 	.word	0x000000a8


	//----- nvinfo : EIATTR_FRAME_SIZE
	.align		4
.L_4:
        /*000c*/ 	.byte	0x04, 0x11
        /*000e*/ 	.short	(.L_6 - .L_5)
	.align		4
.L_5:
        /*0010*/ 	.word	index@($__internal_2_$__cuda_sm10x_tcgen05_guardrail_trap_unallocated_columns_being_dealloced)
        /*0014*/ 	.word	0x00000000


	//----- nvinfo : EIATTR_FRAME_SIZE
	.align		4
.L_6:
        /*0018*/ 	.byte	0x04, 0x11
        /*001a*/ 	.short	(.L_8 - .L_7)
	.align		4
.L_7:
        /*001c*/ 	.word	index@($__internal_1_$__cuda_sm10x_tcgen05_guardrail_trap_phase_invalid_during_alloc)
        /*0020*/ 	.word	0x00000000


	//----- nvinfo : EIATTR_FRAME_SIZE
	.align		4
.L_8:
        /*0024*/ 	.byte	0x04, 0x11
        /*0026*/ 	.short	(.L_10 - .L_9)
	.align		4
.L_9:
        /*0028*/ 	.word	index@($__internal_0_$__cuda_sm10x_tcgen05_guardrail_trap_col_being_dealloced_not_returned_by_alloc)
        /*002c*/ 	.word	0x00000000


	//----- nvinfo : EIATTR_FRAME_SIZE
	.align		4
.L_10:
        /*0030*/ 	.byte	0x04, 0x11
        /*0032*/ 	.short	(.L_12 - .L_11)
	.align		4
.L_11:
        /*0034*/ 	.word	index@(matmul_kernel)
        /*0038*/ 	.word	0x00000000


	//----- nvinfo : EIATTR_MIN_STACK_SIZE
	.align		4
.L_12:
        /*003c*/ 	.byte	0x04, 0x12
        /*003e*/ 	.short	(.L_14 - .L_13)
	.align		4
.L_13:
        /*0040*/ 	.word	index@(matmul_kernel)
        /*0044*/ 	.word	0x00000000
.L_14:


//--------------------- .nv.info.matmul_kernel    --------------------------
	.section	.nv.info.matmul_kernel,"",@"SHT_CUDA_INFO"
	.sectionflags	@""
	.align	4


	//----- nvinfo : EIATTR_CUDA_API_VERSION
	.align		4
        /*0000*/ 	.byte	0x04, 0x37
        /*0002*/ 	.short	(.L_16 - .L_15)
.L_15:
        /*0004*/ 	.word	0x00000081


	//----- nvinfo : EIATTR_KPARAM_INFO
	.align		4
.L_16:
        /*0008*/ 	.byte	0x04, 0x17
        /*000a*/ 	.short	(.L_18 - .L_17)
.L_17:
        /*000c*/ 	.word	0x00000000
        /*0010*/ 	.short	0x000d
        /*0012*/ 	.short	0x0048
        /*0014*/ 	.byte	0x00, 0xf4, 0x21, 0x00


	//----- nvinfo : EIATTR_KPARAM_INFO
	.align		4
.L_18:
        /*0018*/ 	.byte	0x04, 0x17
        /*001a*/ 	.short	(.L_20 - .L_19)
.L_19:
        /*001c*/ 	.word	0x00000000
        /*0020*/ 	.short	0x000c
        /*0022*/ 	.short	0x0040
        /*0024*/ 	.byte	0x00, 0xf4, 0x21, 0x00


	//----- nvinfo : EIATTR_KPARAM_INFO
	.align		4
.L_20:
        /*0028*/ 	.byte	0x04, 0x17
        /*002a*/ 	.short	(.L_22 - .L_21)
.L_21:
        /*002c*/ 	.word	0x00000000
        /*0030*/ 	.short	0x000b
        /*0032*/ 	.short	0x0038
        /*0034*/ 	.byte	0x00, 0xf0, 0x11, 0x00


	//----- nvinfo : EIATTR_KPARAM_INFO
	.align		4
.L_22:
        /*0038*/ 	.byte	0x04, 0x17
        /*003a*/ 	.short	(.L_24 - .L_23)
.L_23:
        /*003c*/ 	.word	0x00000000
        /*0040*/ 	.short	0x000a
        /*0042*/ 	.short	0x0034
        /*0044*/ 	.byte	0x00, 0xf0, 0x11, 0x00


	//----- nvinfo : EIATTR_KPARAM_INFO
	.align		4
.L_24:
        /*0048*/ 	.byte	0x04, 0x17
        /*004a*/ 	.short	(.L_26 - .L_25)
.L_25:
        /*004c*/ 	.word	0x00000000
        /*0050*/ 	.short	0x0009
        /*0052*/ 	.short	0x0030
        /*0054*/ 	.byte	0x00, 0xf0, 0x11, 0x00


	//----- nvinfo : EIATTR_KPARAM_INFO
	.align		4
.L_26:
        /*0058*/ 	.byte	0x04, 0x17
        /*005a*/ 	.short	(.L_28 - .L_27)
.L_27:
        /*005c*/ 	.word	0x00000000
        /*0060*/ 	.short	0x0008
        /*0062*/ 	.short	0x002c
        /*0064*/ 	.byte	0x00, 0xf0, 0x11, 0x00


	//----- nvinfo : EIATTR_KPARAM_INFO
	.align		4
.L_28:
        /*0068*/ 	.byte	0x04, 0x17
        /*006a*/ 	.short	(.L_30 - .L_29)
.L_29:
        /*006c*/ 	.word	0x00000000
        /*0070*/ 	.short	0x0007
        /*0072*/ 	.short	0x0028
        /*0074*/ 	.byte	0x00, 0xf0, 0x11, 0x00


	//----- nvinfo : EIATTR_KPARAM_INFO
	.align		4
.L_30:
        /*0078*/ 	.byte	0x04, 0x17
        /*007a*/ 	.short	(.L_32 - .L_31)
.L_31:
        /*007c*/ 	.word	0x00000000
        /*0080*/ 	.short	0x0006
        /*0082*/ 	.short	0x0024
        /*0084*/ 	.byte	0x00, 0xf0, 0x11, 0x00


	//----- nvinfo : EIATTR_KPARAM_INFO
	.align		4
.L_32:
        /*0088*/ 	.byte	0x04, 0x17
        /*008a*/ 	.short	(.L_34 - .L_33)
.L_33:
        /*008c*/ 	.word	0x00000000
        /*0090*/ 	.short	0x0005
        /*0092*/ 	.short	0x0020
        /*0094*/ 	.byte	0x00, 0xf0, 0x11, 0x00


	//----- nvinfo : EIATTR_KPARAM_INFO
	.align		4
.L_34:
        /*0098*/ 	.byte	0x04, 0x17
        /*009a*/ 	.short	(.L_36 - .L_35)
.L_35:
        /*009c*/ 	.word	0x00000000
        /*00a0*/ 	.short	0x0004
        /*00a2*/ 	.short	0x001c
        /*00a4*/ 	.byte	0x00, 0xf0, 0x11, 0x00


	//----- nvinfo : EIATTR_KPARAM_INFO
	.align		4
.L_36:
        /*00a8*/ 	.byte	0x04, 0x17
        /*00aa*/ 	.short	(.L_38 - .L_37)
.L_37:
        /*00ac*/ 	.word	0x00000000
        /*00b0*/ 	.short	0x0003
        /*00b2*/ 	.short	0x0018
        /*00b4*/ 	.byte	0x00, 0xf0, 0x11, 0x00


	//----- nvinfo : EIATTR_KPARAM_INFO
	.align		4
.L_38:
        /*00b8*/ 	.byte	0x04, 0x17
        /*00ba*/ 	.short	(.L_40 - .L_39)
.L_39:
        /*00bc*/ 	.word	0x00000000
        /*00c0*/ 	.short	0x0002
        /*00c2*/ 	.short	0x0010
        /*00c4*/ 	.byte	0x00, 0xf4, 0x21, 0x00


	//----- nvinfo : EIATTR_KPARAM_INFO
	.align		4
.L_40:
        /*00c8*/ 	.byte	0x04, 0x17
        /*00ca*/ 	.short	(.L_42 - .L_41)
.L_41:
        /*00cc*/ 	.word	0x00000000
        /*00d0*/ 	.short	0x0001
        /*00d2*/ 	.short	0x0008
        /*00d4*/ 	.byte	0x00, 0xf4, 0x21, 0x00


	//----- nvinfo : EIATTR_KPARAM_INFO
	.align		4
.L_42:
        /*00d8*/ 	.byte	0x04, 0x17
        /*00da*/ 	.short	(.L_44 - .L_43)
.L_43:
        /*00dc*/ 	.word	0x00000000
        /*00e0*/ 	.short	0x0000
        /*00e2*/ 	.short	0x0000
        /*00e4*/ 	.byte	0x00, 0xf4, 0x21, 0x00


	//----- nvinfo : EIATTR_AT_ENTRY_FRAGMENTS
	.align		4
.L_44:
        /*00e8*/ 	.byte	0x04, 0x4f
        /*00ea*/ 	.short	(.L_46 - .L_45)


	//   ....[0]....
.L_45:
        /*00ec*/ 	.word	0x00000004


	//----- nvinfo : EIATTR_RESERVED_SMEM_USED
	.align		4
.L_46:
        /*00f0*/ 	.byte	0x01, 0x41
	.zero		2


	//----- nvinfo : EIATTR_SPARSE_MMA_MASK
	.align		4
        /*00f4*/ 	.byte	0x03, 0x50
        /*00f6*/ 	.short	0x0000


	//----- nvinfo : EIATTR_TCGEN05_1CTA_USED
	.align		4
        /*00f8*/ 	.byte	0x01, 0x51
	.zero		2


	//----- nvinfo : EIATTR_MAXREG_COUNT
	.align		4
        /*00fc*/ 	.byte	0x03, 0x1b
        /*00fe*/ 	.short	0x00ff


	//----- nvinfo : EIATTR_NUM_BARRIERS
	.align		4
        /*0100*/ 	.byte	0x02, 0x4c
        /*0102*/ 	.byte	0x01
	.zero		1


	//----- nvinfo : EIATTR_INT_WARP_WIDE_INSTR_OFFSETS
	.align		4
        /*0104*/ 	.byte	0x04, 0x31
        /*0106*/ 	.short	(.L_48 - .L_47)


	//   ....[0]....
.L_47:
        /*0108*/ 	.word	0x00001fe0


	//   ....[1]....
        /*010c*/ 	.word	0x00002000


	//   ....[2]....
        /*0110*/ 	.word	0x000036c0


	//   ....[3]....
        /*0114*/ 	.word	0x00008140


	//   ....[4]....
        /*0118*/ 	.word	0x00008190


	//----- nvinfo : EIATTR_COOP_GROUP_MASK_REGIDS
	.align		4
.L_48:
        /*011c*/ 	.byte	0x04, 0x29
        /*011e*/ 	.short	(.L_50 - .L_49)


	//   ....[0]....
.L_49:
        /*0120*/ 	.word	0xffffffff


	//   ....[1]....
        /*0124*/ 	.word	0xffffffff


	//   ....[2]....
        /*0128*/ 	.word	0xffffffff


	//   ....[3]....
        /*012c*/ 	.word	0xffffffff


	//----- nvinfo : EIATTR_COOP_GROUP_INSTR_OFFSETS
	.align		4
.L_50:
        /*0130*/ 	.byte	0x04, 0x28
        /*0132*/ 	.short	(.L_52 - .L_51)


	//   ....[0]....
.L_51:
        /*0134*/ 	.word	0x00000060


	//   ....[1]....
        /*0138*/ 	.word	0x00000320


	//   ....[2]....
        /*013c*/ 	.word	0x00007fd0


	//   ....[3]....
        /*0140*/ 	.word	0x00008240


	//----- nvinfo : EIATTR_VRC_CTA_INIT_COUNT
	.align		4
.L_52:
        /*0144*/ 	.byte	0x02, 0x4a
        /*0146*/ 	.byte	0x80
	.zero		1


	//----- nvinfo : EIATTR_MBARRIER_INSTR_OFFSETS
	.align		4
        /*0148*/ 	.byte	0x04, 0x39
        /*014a*/ 	.short	(.L_54 - .L_53)


	//   ....[0]....
.L_53:
        /*014c*/ 	.word	0x000021c0
        /*0150*/ 	.word	0x000000ff
        /*0154*/ 	.word	0x00000000
        /*0158*/ 	.short	0x0100
        /*015a*/ 	.byte	0x0d
	.zero		1


	//   ....[1]....
        /*015c*/ 	.word	0x000036e0
        /*0160*/ 	.word	0x000000ff
        /*0164*/ 	.word	0x00003008
        /*0168*/ 	.short	0x0100
        /*016a*/ 	.byte	0x0f
	.zero		1


	//   ....[2]....
        /*016c*/ 	.word	0x000043f0
        /*0170*/ 	.word	0x000000ff
        /*0174*/ 	.word	0x00000000
        /*0178*/ 	.short	0x010a
        /*017a*/ 	.byte	0x0d
	.zero		1


	//   ....[3]....
        /*017c*/ 	.word	0x00005690
        /*0180*/ 	.word	0x000000ff
        /*0184*/ 	.word	0x00000000
        /*0188*/ 	.short	0x010a
        /*018a*/ 	.byte	0x0d
	.zero		1


	//   ....[4]....
        /*018c*/ 	.word	0x000057c0
        /*0190*/ 	.word	0x000000ff
        /*0194*/ 	.word	0x00003000
        /*0198*/ 	.short	0x0108
        /*019a*/ 	.byte	0x0f
	.zero		1


	//   ....[5]....
        /*019c*/ 	.word	0x000058a0
        /*01a0*/ 	.word	0x000000ff
        /*01a4*/ 	.word	0x00003008
        /*01a8*/ 	.short	0x0108
        /*01aa*/ 	.byte	0x0f
	.zero		1


	//   ....[6]....
        /*01ac*/ 	.word	0x00008260
        /*01b0*/ 	.word	0x000000ff
        /*01b4*/ 	.word	0x00000000
        /*01b8*/ 	.short	0x010a
        /*01ba*/ 	.byte	0x0d
	.zero		1


	//   ....[7]....
        /*01bc*/ 	.word	0x00008290
        /*01c0*/ 	.word	0x000000ff
        /*01c4*/ 	.word	0x00000000
        /*01c8*/ 	.short	0x010a
        /*01ca*/ 	.byte	0x0d
	.zero		1


	//----- nvinfo : EIATTR_NUM_MBARRIERS
	.align		4
.L_54:
        /*01cc*/ 	.byte	0x03, 0x38
        /*01ce*/ 	.short	0x0002


	//----- nvinfo : EIATTR_EXIT_INSTR_OFFSETS
	.align		4
        /*01d0*/ 	.byte	0x04, 0x1c
        /*01d2*/ 	.short	(.L_56 - .L_55)


	//   ....[0]....
.L_55:
        /*01d4*/ 	.word	0x00008250


	//----- nvinfo : EIATTR_REQNTID
	.align		4
.L_56:
        /*01d8*/ 	.byte	0x04, 0x10
        /*01da*/ 	.short	(.L_58 - .L_57)
.L_57:
        /*01dc*/ 	.word	0x00000080
        /*01e0*/ 	.word	0x00000001
        /*01e4*/ 	.word	0x00000001


	//----- nvinfo : EIATTR_CRS_STACK_SIZE
	.align		4
.L_58:
        /*01e8*/ 	.byte	0x04, 0x1e
        /*01ea*/ 	.short	(.L_60 - .L_59)
.L_59:
        /*01ec*/ 	.word	0x00000000


	//----- nvinfo : EIATTR_CBANK_PARAM_SIZE
	.align		4
.L_60:
        /*01f0*/ 	.byte	0x03, 0x19
        /*01f2*/ 	.short	0x0050


	//----- nvinfo : EIATTR_PARAM_CBANK
	.align		4
        /*01f4*/ 	.byte	0x04, 0x0a
        /*01f6*/ 	.short	(.L_62 - .L_61)
	.align		4
.L_61:
        /*01f8*/ 	.word	index@(.nv.constant0.matmul_kernel)
        /*01fc*/ 	.short	0x0380
        /*01fe*/ 	.short	0x0050


	//----- nvinfo : EIATTR_SW_WAR
	.align		4
.L_62:
        /*0200*/ 	.byte	0x04, 0x36
        /*0202*/ 	.short	(.L_64 - .L_63)
.L_63:
        /*0204*/ 	.word	0x00000008
.L_64:


//--------------------- .nv.compat                --------------------------
	.section	.nv.compat,"",@"SHT_CUDA_COMPAT_INFO"
	.align	4
        /*0000*/ 	.byte	0x02, 0x02, 0x02, 0x00, 0x02, 0x05, 0x05, 0x00, 0x02, 0x03, 0x00, 0x00, 0x02, 0x06, 0x01, 0x00


//--------------------- .nv.callgraph             --------------------------
	.section	.nv.callgraph,"",@"SHT_CUDA_CALLGRAPH"
	.align	4
	.sectionentsize	8
	.align		4
        /*0000*/ 	.word	0x00000000
	.align		4
        /*0004*/ 	.word	0xffffffff
	.align		4
        /*0008*/ 	.word	0x00000000
	.align		4
        /*000c*/ 	.word	0xfffffffe
	.align		4
        /*0010*/ 	.word	0x00000000
	.align		4
        /*0014*/ 	.word	0xfffffffd
	.align		4
        /*0018*/ 	.word	0x00000000
	.align		4
        /*001c*/ 	.word	0xfffffffc


//--------------------- .text.matmul_kernel       --------------------------
	.section	.text.matmul_kernel,"ax",@progbits
	.align	128
        .global         matmul_kernel
        .type           matmul_kernel,@function
        .size           matmul_kernel,(.L_x_20 - matmul_kernel)
        .other          matmul_kernel,@"STO_CUDA_ENTRY STV_DEFAULT"
matmul_kernel:
.text.matmul_kernel:
[----:B------:R-:W0:Y:S01]  /*0000*/  LDC R1, c[0x0][0x37c] ;  /* 0x0000df00ff017b82 */ /* 0x000e220000000800 */
[----:B------:R-:W1:Y:S01]  /*0010*/  S2R R73, SR_TID.X ;  /* 0x0000000000497919 */ /* 0x000e620000002100 */
[----:B------:R-:W2:Y:S01]  /*0020*/  LDCU.64 UR16, c[0x0][0x358] ;  /* 0x00006b00ff1077ac */ /* 0x000ea20008000a00 */
[----:B-1----:R-:W-:-:S13]  /*0030*/  ISETP.GE.U32.AND P1, PT, R73, 0x20, PT ;  /* 0x000000204900780c */ /* 0x002fda0003f26070 */
[----:B--2---:R-:W-:Y:S05]  /*0040*/  @P1 BRA `(.L_x_0) ;  /* 0x0000000000b81947 */ /* 0x004fea0003800000 */
[----:B------:R-:W1:Y:S01]  /*0050*/  S2UR UR6, SR_CgaCtaId ;  /* 0x00000000000679c3 */ /* 0x000e620000008800 */
[----:B------:R-:W-:Y:S01]  /*0060*/  NOP ;  /* 0x0000000000007918 */ /* 0x000fe20000000000 */
[----:B------:R-:W-:Y:S02]  /*0070*/  UMOV UR4, 0x40 ;  /* 0x0000004000047882 */ /* 0x000fe40000000000 */
[----:B-1----:R-:W-:-:S09]  /*0080*/  ULEA UR4, UR6, UR4, 0x18 ;  /* 0x0000000406047291 */ /* 0x002fd2000f8ec0ff */
[----:B------:R-:W1:Y:S01]  /*0090*/  LDS.U8 R0, [UR4] ;  /* 0x00000004ff007984 */ /* 0x000e620008000000 */
[----:B------:R-:W-:Y:S02]  /*00a0*/  UMOV UR4, 0x400 ;  /* 0x0000040000047882 */ /* 0x000fe40000000000 */
[----:B------:R-:W-:Y:S01]  /*00b0*/  ULEA UR4, UR6, UR4, 0x18 ;  /* 0x0000000406047291 */ /* 0x000fe2000f8ec0ff */
[----:B-1----:R-:W-:-:S13]  /*00c0*/  ISETP.NE.AND P0, PT, R0, RZ, PT ;  /* 0x000000ff0000720c */ /* 0x002fda0003f05270 */
[----:B------:R-:W-:Y:S05]  /*00d0*/  @P0 BRA `(.L_x_1) ;  /* 0x00000000007c0947 */ /* 0x000fea0003800000 */
[----:B------:R-:W-:-:S13]  /*00e0*/  ELECT P0, URZ, PT ;  /* 0x0000000000ff782f */ /* 0x000fda0003800000 */
[----:B------:R-:W-:Y:S05]  /*00f0*/  @!P0 BRA `(.L_x_2) ;  /* 0x0000000000848947 */ /* 0x000fea0003800000 */
[----:B------:R-:W-:Y:S01]  /*0100*/  UMOV UR5, 0x4 ;  /* 0x0000000400057882 */ /* 0x000fe20000000000 */
[----:B------:R-:W-:Y:S02]  /*0110*/  IMAD.MOV.U32 R4, RZ, RZ, 0x1 ;  /* 0x00000001ff047424 */ /* 0x000fe400078e00ff */
[----:B------:R-:W-:Y:S02]  /*0120*/  IMAD.MOV.U32 R5, RZ, RZ, 0xf ;  /* 0x0000000fff057424 */ /* 0x000fe400078e00ff */
[----:B------:R-:W-:Y:S04]  /*0130*/  DEPBAR.LE SB1, 0x36 ;  /* 0x00009d800000791a */ /* 0x000fe80000000000 */
[----:B------:R-:W1:Y:S02]  /*0140*/  UTCATOMSWS.FIND_AND_SET.ALIGN UP0, UR5, UR5 ;  /* 0x00000005000575e3 */ /* 0x000e640008000800 */
[----:B-1----:R-:W-:-:S04]  /*0150*/  PLOP3.LUT P0, PT, PT, PT, UP0, 0x80, 0x8 ;  /* 0x000000000008781c */ /* 0x002fc80003f0f008 */
[----:B------:R-:W-:-:S04]  /*0160*/  SEL R0, RZ, 0xffffffff, !P0 ;  /* 0xffffffffff007807 */ /* 0x000fc80004000000 */
[----:B------:R-:W-:Y:S01]  /*0170*/  ISETP.NE.AND P0, PT, R0, RZ, PT ;  /* 0x000000ff0000720c */ /* 0x000fe20003f05270 */
[----:B------:R-:W-:-:S12]  /*0180*/  IMAD.U32 R0, RZ, RZ, UR5 ;  /* 0x00000005ff007e24 */ /* 0x000fd8000f8e00ff */
[----:B------:R-:W-:Y:S05]  /*0190*/  @P0 BRA `(.L_x_3) ;  /* 0x0000000000240947 */ /* 0x000fea0003800000 */
.L_x_4:
[----:B------:R-:W-:Y:S05]  /*01a0*/  NANOSLEEP 0x64 ;  /* 0x000000640000795d */ /* 0x000fea0003800000 */
[----:B------:R-:W-:-:S05]  /*01b0*/  UMOV UR5, 0x4 ;  /* 0x0000000400057882 */ /* 0x000fca0000000000 */
[----:B------:R-:W-:Y:S04]  /*01c0*/  DEPBAR.LE SB1, 0x36 ;  /* 0x00009d800000791a */ /* 0x000fe80000000000 */
[----:B------:R-:W1:Y:S02]  /*01d0*/  UTCATOMSWS.FIND_AND_SET.ALIGN UP0, UR5, UR5 ;  /* 0x00000005000575e3 */ /* 0x000e640008000800 */
[----:B-1----:R-:W-:-:S04]  /*01e0*/  PLOP3.LUT P0, PT, PT, PT, UP0, 0x80, 0x8 ;  /* 0x000000000008781c */ /* 0x002fc80003f0f008 */
[----:B------:R-:W-:-:S04]  /*01f0*/  SEL R0, RZ, 0xffffffff, !P0 ;  /* 0xffffffffff007807 */ /* 0x000fc80004000000 */
[----:B------:R-:W-:Y:S01]  /*0200*/  ISETP.NE.AND P0, PT, R0, RZ, PT ;  /* 0x000000ff0000720c */ /* 0x000fe20003f05270 */
[----:B------:R-:W-:-:S12]  /*0210*/  IMAD.U32 R0, RZ, RZ, UR5 ;  /* 0x00000005ff007e24 */ /* 0x000fd8000f8e00ff */
[----:B------:R-:W-:Y:S05]  /*0220*/  @!P0 BRA `(.L_x_4) ;  /* 0xfffffffc00dc8947 */ /* 0x000fea000383ffff */
.L_x_3:
[C---:B------:R-:W-:Y:S01]  /*0230*/  VIADD R3, R0.reuse, 0x10 ;  /* 0x0000001000037836 */ /* 0x040fe20000000000 */
[----:B------:R-:W-:Y:S01]  /*0240*/  UMOV UR5, 0x50 ;  /* 0x0000005000057882 */ /* 0x000fe20000000000 */
[----:B------:R-:W-:Y:S01]  /*0250*/  SHF.L.U32 R2, R5, R0, RZ ;  /* 0x0000000005027219 */ /* 0x000fe200000006ff */
[----:B------:R-:W-:Y:S01]  /*0260*/  ULEA UR5, UR6, UR5, 0x18 ;  /* 0x0000000506057291 */ /* 0x000fe2000f8ec0ff */
[----:B------:R-:W-:Y:S01]  /*0270*/  IMAD.SHL.U32 R0, R0, 0x20, RZ ;  /* 0x0000002000007824 */ /* 0x000fe200078e00ff */
[----:B------:R-:W-:-:S04]  /*0280*/  SHF.L.U32 R3, R4, R3, RZ ;  /* 0x0000000304037219 */ /* 0x000fc800000006ff */
[----:B------:R-:W-:-:S05]  /*0290*/  LOP3.LUT R2, R3, R2, RZ, 0xfc, !PT ;  /* 0x0000000203027212 */ /* 0x000fca00078efcff */
[----:B------:R1:W-:Y:S04]  /*02a0*/  ATOMS.OR RZ, [UR5], R2 ;  /* 0x00000002ffff798c */ /* 0x0003e8000b000005 */
[----:B------:R1:W-:Y:S01]  /*02b0*/  STS [UR4], R0 ;  /* 0x00000000ff007988 */ /* 0x0003e20008000804 */
[----:B------:R-:W-:Y:S05]  /*02c0*/  BRA `(.L_x_2) ;  /* 0x0000000000107947 */ /* 0x000fea0003800000 */
.L_x_1:
[----:B------:R-:W-:Y:S01]  /*02d0*/  IMAD.MOV.U32 R0, RZ, RZ, -0x1 ;  /* 0xffffffffff007424 */ /* 0x000fe200078e00ff */
[----:B------:R-:W-:-:S04]  /*02e0*/  MOV R2, 0x310 ;  /* 0x0000031000027802 */ /* 0x000fc80000000f00 */
[----:B------:R1:W-:Y:S03]  /*02f0*/  STS [UR4], R0 ;  /* 0x00000000ff007988 */ /* 0x0003e60008000804 */
[----:B01----:R-:W-:Y:S05]  /*0300*/  CALL.REL.NOINC `($__internal_1_$__cuda_sm10x_tcgen05_guardrail_trap_phase_invalid_during_alloc) ;  /* 0x0000007c00f87944 */ /* 0x003fea0003c00000 */
.L_x_2:
[----:B------:R-:W-:Y:S05]  /*0310*/  WARPSYNC.ALL ;  /* 0x0000000000007948 */ /* 0x000fea0003800000 */
[----:B------:R-:W-:Y:S01]  /*0320*/  NOP ;  /* 0x0000000000007918 */ /* 0x000fe20000000000 */
.L_x_0:
[----:B------:R-:W2:Y:S01]  /*0330*/  LDC.64 R52, c[0x0][0x398] ;  /* 0x0000e600ff347b82 */ /* 0x000ea20000000a00 */
[----:B------:R-:W3:Y:S01]  /*0340*/  S2R R5, SR_CTAID.X ;  /* 0x0000000000057919 */ /* 0x000ee20000002500 */
[----:B------:R-:W-:Y:S01]  /*0350*/  UMOV UR4, 0x400 ;  /* 0x0000040000047882 */ /* 0x000fe20000000000 */
[----:B------:R-:W4:Y:S01]  /*0360*/  LDCU UR6, c[0x0][0x3a4] ;  /* 0x00007480ff0677ac */ /* 0x000f220008000800 */
[----:B------:R-:W-:Y:S02]  /*0370*/  SHF.R.U32.HI R71, RZ, 0x6, R73 ;  /* 0x00000006ff477819 */ /* 0x000fe40000011649 */
[----:B------:R-:W-:Y:S01]  /*0380*/  PRMT R120, RZ, 0x7610, R120 ;  /* 0x00007610ff787816 */ /* 0x000fe20000000078 */
[----:B------:R-:W1:Y:S01]  /*0390*/  LDCU.128 UR20, c[0x0][0x380] ;  /* 0x00007000ff1477ac */ /* 0x000e620008000c00 */
[----:B------:R-:W5:Y:S01]  /*03a0*/  S2UR UR5, SR_CgaCtaId ;  /* 0x00000000000579c3 */ /* 0x000f620000008800 */
[----:B------:R-:W-:Y:S01]  /*03b0*/  SGXT.U32 R71, R71, 0x1 ;  /* 0x000000014747781a */ /* 0x000fe20000000000 */
[----:B------:R-:W-:-:S06]  /*03c0*/  UMOV UR7, 0x1 ;  /* 0x0000000100077882 */ /* 0x000fcc0000000000 */
[----:B------:R-:W0:Y:S01]  /*03d0*/  LDC.64 R82, c[0x0][0x3a8] ;  /* 0x0000ea00ff527b82 */ /* 0x000e220000000a00 */
[----:B-12---:R-:W-:-:S07]  /*03e0*/  VIADD R0, R53, 0x7f ;  /* 0x0000007f35007836 */ /* 0x006fce0000000000 */
[----:B------:R-:W1:Y:S01]  /*03f0*/  LDC R126, c[0x0][0x3a0] ;  /* 0x0000e800ff7e7b82 */ /* 0x000e620000000800 */
[----:B------:R-:W-:Y:S01]  /*0400*/  SHF.R.S32.HI R3, RZ, 0x1f, R0 ;  /* 0x0000001fff037819 */ /* 0x000fe20000011400 */
[----:B-----5:R-:W-:-:S03]  /*0410*/  ULEA UR15, UR5, UR4, 0x18 ;  /* 0x00000004050f7291 */ /* 0x020fc6000f8ec0ff */
[----:B------:R-:W-:Y:S02]  /*0420*/  LEA.HI R3, R3, R0, RZ, 0x7 ;  /* 0x0000000003037211 */ /* 0x000fe400078f38ff */
[----:B---3--:R-:W-:Y:S01]  /*0430*/  IABS R8, R5 ;  /* 0x0000000500087213 */ /* 0x008fe20000000000 */
[----:B------:R-:W-:Y:S01]  /*0440*/  UIADD3 UR10, UPT, UPT, UR15, 0x3000, URZ ;  /* 0x000030000f0a7890 */ /* 0x000fe2000fffe0ff */
[----:B------:R-:W-:-:S05]  /*0450*/  SHF.R.S32.HI R3, RZ, 0x7, R3 ;  /* 0x00000007ff037819 */ /* 0x000fca0000011403 */
[----:B------:R-:W-:-:S05]  /*0460*/  IMAD.SHL.U32 R4, R3, 0x4, RZ ;  /* 0x0000000403047824 */ /* 0x000fca00078e00ff */
[-C--:B------:R-:W-:Y:S02]  /*0470*/  IABS R7, R4.reuse ;  /* 0x0000000400077213 */ /* 0x080fe40000000000 */
[----:B------:R-:W-:Y:S02]  /*0480*/  IABS R10, R4 ;  /* 0x00000004000a7213 */ /* 0x000fe40000000000 */
[----:B------:R-:W2:Y:S08]  /*0490*/  I2F.RP R0, R7 ;  /* 0x0000000700007306 */ /* 0x000eb00000209400 */
[----:B--2---:R-:W2:Y:S02]  /*04a0*/  MUFU.RCP R0, R0 ;  /* 0x0000000000007308 */ /* 0x004ea40000001000 */
[----:B--2---:R-:W-:-:S02]  /*04b0*/  VIADD R2, R0, 0xffffffe ;  /* 0x0ffffffe00027836 */ /* 0x004fc40000000000 */
[----:B------:R-:W-:Y:S01]  /*04c0*/  IMAD.MOV R0, RZ, RZ, -R10 ;  /* 0x000000ffff007224 */ /* 0x000fe200078e0a0a */
[----:B------:R-:W-:-:S03]  /*04d0*/  IABS R10, R52 ;  /* 0x00000034000a7213 */ /* 0x000fc60000000000 */
[----:B------:R2:W3:Y:S02]  /*04e0*/  F2I.FTZ.U32.TRUNC.NTZ R3, R2 ;  /* 0x0000000200037305 */ /* 0x0004e4000021f000 */
[----:B--2---:R-:W-:Y:S02]  /*04f0*/  IMAD.MOV.U32 R2, RZ, RZ, RZ ;  /* 0x000000ffff027224 */ /* 0x004fe400078e00ff */
[----:B---3--:R-:W-:-:S04]  /*0500*/  IMAD.MOV R6, RZ, RZ, -R3 ;  /* 0x000000ffff067224 */ /* 0x008fc800078e0a03 */
[----:B------:R-:W-:Y:S02]  /*0510*/  IMAD R9, R6, R7, RZ ;  /* 0x0000000706097224 */ /* 0x000fe400078e02ff */
[----:B------:R-:W-:Y:S02]  /*0520*/  IMAD.MOV.U32 R6, RZ, RZ, R8 ;  /* 0x000000ffff067224 */ /* 0x000fe400078e0008 */
[----:B------:R-:W-:-:S06]  /*0530*/  IMAD.HI.U32 R3, R3, R9, R2 ;  /* 0x0000000903037227 */ /* 0x000fcc00078e0002 */
[----:B------:R-:W-:-:S04]  /*0540*/  IMAD.HI.U32 R3, R3, R6, RZ ;  /* 0x0000000603037227 */ /* 0x000fc800078e00ff */
[----:B------:R-:W-:Y:S01]  /*0550*/  IMAD R0, R3, R0, R6 ;  /* 0x0000000003007224 */ /* 0x000fe200078e0206 */
[----:B------:R-:W-:Y:S04]  /*0560*/  BAR.SYNC.DEFER_BLOCKING 0x0 ;  /* 0x0000000000007b1d */ /* 0x000fe80000010000 */
[----:B------:R-:W-:-:S13]  /*0570*/  ISETP.GT.U32.AND P2, PT, R7, R0, PT ;  /* 0x000000000700720c */ /* 0x000fda0003f44070 */
[----:B------:R-:W-:Y:S02]  /*0580*/  @!P2 IMAD.IADD R0, R0, 0x1, -R7 ;  /* 0x000000010000a824 */ /* 0x000fe400078e0a07 */
[----:B------:R-:W-:Y:S01]  /*0590*/  @!P2 VIADD R3, R3, 0x1 ;  /* 0x000000010303a836 */ /* 0x000fe20000000000 */
[----:B------:R-:W-:Y:S02]  /*05a0*/  ISETP.NE.AND P2, PT, R4, RZ, PT ;  /* 0x000000ff0400720c */ /* 0x000fe40003f45270 */
[----:B------:R-:W-:Y:S02]  /*05b0*/  ISETP.GE.U32.AND P0, PT, R0, R7, PT ;  /* 0x000000070000720c */ /* 0x000fe40003f06070 */
[----:B------:R-:W-:-:S04]  /*05c0*/  LOP3.LUT R0, R5, R4, RZ, 0x3c, !PT ;  /* 0x0000000405007212 */ /* 0x000fc800078e3cff */
[----:B------:R-:W-:Y:S01]  /*05d0*/  ISETP.GE.AND P3, PT, R0, RZ, PT ;  /* 0x000000ff0000720c */ /* 0x000fe20003f66270 */
[----:B------:R-:W-:-:S06]  /*05e0*/  VIADD R0, R52, 0x3f ;  /* 0x0000003f34007836 */ /* 0x000fcc0000000000 */
[----:B------:R-:W-:-:S04]  /*05f0*/  @P0 VIADD R3, R3, 0x1 ;  /* 0x0000000103030836 */ /* 0x000fc80000000000 */
[----:B------:R-:W-:Y:S01]  /*0600*/  IMAD.MOV.U32 R2, RZ, RZ, R3 ;  /* 0x000000ffff027224 */ /* 0x000fe200078e0003 */
[----:B------:R-:W-:-:S03]  /*0610*/  SHF.R.S32.HI R3, RZ, 0x1f, R0 ;  /* 0x0000001fff037819 */ /* 0x000fc60000011400 */
[----:B------:R-:W-:Y:S01]  /*0620*/  @!P3 IMAD.MOV R2, RZ, RZ, -R2 ;  /* 0x000000ffff02b224 */ /* 0x000fe200078e0a02 */
[----:B------:R-:W-:Y:S02]  /*0630*/  @!P2 LOP3.LUT R2, RZ, R4, RZ, 0x33, !PT ;  /* 0x00000004ff02a212 */ /* 0x000fe400078e33ff */
[----:B------:R-:W-:-:S03]  /*0640*/  LEA.HI R3, R3, R0, RZ, 0x6 ;  /* 0x0000000003037211 */ /* 0x000fc600078f30ff */
[----:B------:R-:W-:Y:S02]  /*0650*/  IMAD.SHL.U32 R11, R2, 0x4, RZ ;  /* 0x00000004020b7824 */ /* 0x000fe400078e00ff */
[----:B------:R-:W-:-:S03]  /*0660*/  IMAD.MOV R2, RZ, RZ, -R2 ;  /* 0x000000ffff027224 */ /* 0x000fc600078e0a02 */
[----:B------:R-:W-:Y:S01]  /*0670*/  LEA.HI.SX32 R3, R3, -R11, 0x1a ;  /* 0x8000000b03037211 */ /* 0x000fe200078fd2ff */
[----:B------:R-:W-:Y:S02]  /*0680*/  IMAD R12, R4, R2, R5 ;  /* 0x00000002040c7224 */ /* 0x000fe400078e0205 */
[----:B------:R-:W-:Y:S01]  /*0690*/  IMAD.MOV.U32 R2, RZ, RZ, RZ ;  /* 0x000000ffff027224 */ /* 0x000fe200078e00ff */
[----:B------:R-:W-:Y:S02]  /*06a0*/  VIMNMX R9, PT, PT, R3, 0x4, PT ;  /* 0x0000000403097848 */ /* 0x000fe40003fe0100 */
[----:B------:R-:W-:Y:S02]  /*06b0*/  IABS R4, R12 ;  /* 0x0000000c00047213 */ /* 0x000fe40000000000 */
[-C--:B------:R-:W-:Y:S02]  /*06c0*/  IABS R8, R9.reuse ;  /* 0x0000000900087213 */ /* 0x080fe40000000000 */
[----:B------:R-:W-:-:S02]  /*06d0*/  IABS R6, R9 ;  /* 0x0000000900067213 */ /* 0x000fc40000000000 */
[----:B------:R-:W2:Y:S08]  /*06e0*/  I2F.RP R0, R8 ;  /* 0x0000000800007306 */ /* 0x000eb00000209400 */
[----:B--2---:R-:W2:Y:S02]  /*06f0*/  MUFU.RCP R0, R0 ;  /* 0x0000000000007308 */ /* 0x004ea40000001000 */
[----:B--2---:R-:W-:Y:S01]  /*0700*/  VIADD R3, R0, 0xffffffe ;  /* 0x0ffffffe00037836 */ /* 0x004fe20000000000 */
[----:B------:R-:W-:-:S05]  /*0710*/  IABS R0, R53 ;  /* 0x0000003500007213 */ /* 0x000fca0000000000 */
[----:B------:R-:W2:Y:S02]  /*0720*/  F2I.FTZ.U32.TRUNC.NTZ R3, R3 ;  /* 0x0000000300037305 */ /* 0x000ea4000021f000 */
[----:B--2---:R-:W-:-:S04]  /*0730*/  IMAD.MOV R7, RZ, RZ, -R3 ;  /* 0x000000ffff077224 */ /* 0x004fc800078e0a03 */
[----:B------:R-:W-:Y:S02]  /*0740*/  IMAD R5, R7, R8, RZ ;  /* 0x0000000807057224 */ /* 0x000fe400078e02ff */
[----:B------:R-:W2:Y:S02]  /*0750*/  I2F.RP R7, R0 ;  /* 0x0000000000077306 */ /* 0x000ea40000209400 */
[----:B------:R-:W-:-:S04]  /*0760*/  IMAD.HI.U32 R2, R3, R5, R2 ;  /* 0x0000000503027227 */ /* 0x000fc800078e0002 */
[----:B------:R-:W-:Y:S02]  /*0770*/  IMAD.MOV.U32 R3, RZ, RZ, R4 ;  /* 0x000000ffff037224 */ /* 0x000fe400078e0004 */
[----:B------:R-:W-:Y:S02]  /*0780*/  IMAD.MOV R4, RZ, RZ, -R6 ;  /* 0x000000ffff047224 */ /* 0x000fe400078e0a06 */
[----:B------:R-:W-:Y:S01]  /*0790*/  IMAD.HI.U32 R2, R2, R3, RZ ;  /* 0x0000000302027227 */ /* 0x000fe200078e00ff */
[----:B------:R-:W3:Y:S03]  /*07a0*/  I2F.RP R6, R10 ;  /* 0x0000000a00067306 */ /* 0x000ee60000209400 */
[----:B------:R-:W-:-:S05]  /*07b0*/  IMAD R3, R2, R4, R3 ;  /* 0x0000000402037224 */ /* 0x000fca00078e0203 */
[----:B------:R-:W-:Y:S01]  /*07c0*/  ISETP.GT.U32.AND P2, PT, R8, R3, PT ;  /* 0x000000030800720c */ /* 0x000fe20003f44070 */
[----:B--2---:R-:W2:Y:S08]  /*07d0*/  MUFU.RCP R7, R7 ;  /* 0x0000000700077308 */ /* 0x004eb00000001000 */
[----:B---3--:R-:W3:Y:S04]  /*07e0*/  MUFU.RCP R6, R6 ;  /* 0x0000000600067308 */ /* 0x008ee80000001000 */
[----:B------:R-:W-:-:S02]  /*07f0*/  @!P2 IMAD.IADD R3, R3, 0x1, -R8 ;  /* 0x000000010303a824 */ /* 0x000fc400078e0a08 */
[----:B------:R-:W-:Y:S01]  /*0800*/  @!P2 VIADD R2, R2, 0x1 ;  /* 0x000000010202a836 */ /* 0x000fe20000000000 */
[----:B------:R-:W-:Y:S02]  /*0810*/  ISETP.NE.AND P2, PT, R9, RZ, PT ;  /* 0x000000ff0900720c */ /* 0x000fe40003f45270 */
[----:B------:R-:W-:Y:S01]  /*0820*/  ISETP.GE.U32.AND P0, PT, R3, R8, PT ;  /* 0x000000080300720c */ /* 0x000fe20003f06070 */
[----:B--2---:R-:W-:Y:S01]  /*0830*/  VIADD R4, R7, 0xffffffe ;  /* 0x0ffffffe07047836 */ /* 0x004fe20000000000 */
[----:B------:R-:W-:Y:S02]  /*0840*/  LOP3.LUT R3, R12, R9, RZ, 0x3c, !PT ;  /* 0x000000090c037212 */ /* 0x000fe400078e3cff */
[----:B------:R-:W-:Y:S01]  /*0850*/  SHF.R.U32.HI R7, RZ, 0x5, R73 ;  /* 0x00000005ff077819 */ /* 0x000fe20000011649 */
[----:B------:R2:W5:Y:S01]  /*0860*/  F2I.FTZ.U32.TRUNC.NTZ R5, R4 ;  /* 0x0000000400057305 */ /* 0x000562000021f000 */
[----:B------:R-:W-:Y:S01]  /*0870*/  ISETP.GE.AND P3, PT, R3, RZ, PT ;  /* 0x000000ff0300720c */ /* 0x000fe20003f66270 */
[----:B---3--:R-:W-:Y:S01]  /*0880*/  VIADD R3, R6, 0xffffffe ;  /* 0x0ffffffe06037836 */ /* 0x008fe20000000000 */
[----:B------:R-:W-:-:S05]  /*0890*/  SGXT.U32 R7, R7, 0x2 ;  /* 0x000000020707781a */ /* 0x000fca0000000000 */
[----:B------:R-:W-:Y:S01]  /*08a0*/  @P0 VIADD R2, R2, 0x1 ;  /* 0x0000000102020836 */ /* 0x000fe20000000000 */
[----:B------:R-:W3:Y:S01]  /*08b0*/  F2I.FTZ.U32.TRUNC.NTZ R3, R3 ;  /* 0x0000000300037305 */ /* 0x000ee2000021f000 */
[----:B--2---:R-:W-:Y:S02]  /*08c0*/  IMAD.MOV.U32 R4, RZ, RZ, RZ ;  /* 0x000000ffff047224 */ /* 0x004fe400078e00ff */
[----:B------:R-:W-:Y:S02]  /*08d0*/  IMAD.MOV.U32 R68, RZ, RZ, R2 ;  /* 0x000000ffff447224 */ /* 0x000fe400078e0002 */
[----:B-----5:R-:W-:Y:S02]  /*08e0*/  IMAD.MOV R13, RZ, RZ, -R5 ;  /* 0x000000ffff0d7224 */ /* 0x020fe400078e0a05 */
[----:B------:R-:W-:Y:S01]  /*08f0*/  @!P3 IMAD.MOV R68, RZ, RZ, -R68 ;  /* 0x000000ffff44b224 */ /* 0x000fe200078e0a44 */
[----:B------:R-:W-:Y:S02]  /*0900*/  @!P2 LOP3.LUT R68, RZ, R9, RZ, 0x33, !PT ;  /* 0x00000009ff44a212 */ /* 0x000fe400078e33ff */
[----:B------:R-:W-:-:S03]  /*0910*/  ISETP.NE.AND P2, PT, R52, RZ, PT ;  /* 0x000000ff3400720c */ /* 0x000fc60003f45270 */
[----:B------:R-:W-:Y:S02]  /*0920*/  IMAD.MOV R2, RZ, RZ, -R68 ;  /* 0x000000ffff027224 */ /* 0x000fe400078e0a44 */
[----:B------:R-:W-:Y:S02]  /*0930*/  IMAD.SHL.U32 R68, R68, 0x80, RZ ;  /* 0x0000008044447824 */ /* 0x000fe400078e00ff */
[----:B---3--:R-:W-:Y:S02]  /*0940*/  IMAD.MOV R6, RZ, RZ, -R3 ;  /* 0x000000ffff067224 */ /* 0x008fe400078e0a03 */
[----:B------:R-:W-:Y:S01]  /*0950*/  IMAD R2, R9, R2, R12 ;  /* 0x0000000209027224 */ /* 0x000fe200078e020c */
[----:B------:R-:W-:Y:S01]  /*0960*/  LOP3.LUT R44, R68, R7, RZ, 0xfc, !PT ;  /* 0x00000007442c7212 */ /* 0x000fe200078efcff */
[----:B------:R-:W-:Y:S02]  /*0970*/  IMAD R9, R13, R0, RZ ;  /* 0x000000000d097224 */ /* 0x000fe400078e02ff */
[----:B------:R-:W-:Y:S01]  /*0980*/  IMAD.MOV.U32 R7, RZ, RZ, R6 ;  /* 0x000000ffff077224 */ /* 0x000fe200078e0006 */
[----:B------:R-:W-:Y:S01]  /*0990*/  LOP3.LUT R8, R44, 0x4, RZ, 0xfc, !PT ;  /* 0x000000042c087812 */ /* 0x000fe200078efcff */
[----:B------:R-:W-:Y:S01]  /*09a0*/  IMAD.HI.U32 R4, R5, R9, R4 ;  /* 0x0000000905047227 */ /* 0x000fe200078e0004 */
[----:B------:R-:W-:-:S02]  /*09b0*/  LOP3.LUT R6, R73, 0x3f, RZ, 0xc0, !PT ;  /* 0x0000003f49067812 */ /* 0x000fc400078ec0ff */
[----:B------:R-:W-:Y:S01]  /*09c0*/  IABS R9, R8 ;  /* 0x0000000800097213 */ /* 0x000fe20000000000 */
[----:B------:R-:W-:Y:S01]  /*09d0*/  IMAD.IADD R5, R11, 0x1, R2 ;  /* 0x000000010b057824 */ /* 0x000fe200078e0202 */
[C---:B------:R-:W-:Y:S01]  /*09e0*/  LOP3.LUT R11, R44.reuse, 0x8, RZ, 0xfc, !PT ;  /* 0x000000082c0b7812 */ /* 0x040fe200078efcff */
[----:B------:R-:W-:Y:S01]  /*09f0*/  IMAD R7, R7, R10, RZ ;  /* 0x0000000a07077224 */ /* 0x000fe200078e02ff */
[C---:B------:R-:W-:Y:S01]  /*0a00*/  LOP3.LUT R12, R44.reuse, 0x10, RZ, 0xfc, !PT ;  /* 0x000000102c0c7812 */ /* 0x040fe200078efcff */
[----:B------:R-:W-:Y:S01]  /*0a10*/  IMAD.MOV.U32 R2, RZ, RZ, RZ ;  /* 0x000000ffff027224 */ /* 0x000fe200078e00ff */
[----:B------:R-:W-:Y:S02]  /*0a20*/  IABS R47, R11 ;  /* 0x0000000b002f7213 */ /* 0x000fe40000000000 */
[----:B------:R-:W-:Y:S01]  /*0a30*/  LOP3.LUT R26, R44, 0x7c, RZ, 0xfc, !PT ;  /* 0x0000007c2c1a7812 */ /* 0x000fe200078efcff */
[----:B------:R-:W-:Y:S01]  /*0a40*/  IMAD.HI.U32 R3, R3, R7, R2 ;  /* 0x0000000703037227 */ /* 0x000fe200078e0002 */
[----:B------:R-:W-:-:S02]  /*0a50*/  IABS R45, R44 ;  /* 0x0000002c002d7213 */ /* 0x000fc40000000000 */
[----:B------:R-:W-:Y:S01]  /*0a60*/  IABS R101, R26 ;  /* 0x0000001a00657213 */ /* 0x000fe20000000000 */
[----:B------:R-:W-:Y:S01]  /*0a70*/  IMAD R2, R5, 0x40, R6 ;  /* 0x0000004005027824 */ /* 0x000fe200078e0206 */
[----:B------:R-:W-:Y:S01]  /*0a80*/  LOP3.LUT R15, R44, 0xc, RZ, 0xfc, !PT ;  /* 0x0000000c2c0f7812 */ /* 0x000fe200078efcff */
[----:B------:R-:W-:Y:S01]  /*0a90*/  IMAD.HI.U32 R5, R4, R9, RZ ;  /* 0x0000000904057227 */ /* 0x000fe200078e00ff */
[----:B------:R-:W-:Y:S02]  /*0aa0*/  LOP3.LUT R14, R44, 0x14, RZ, 0xfc, !PT ;  /* 0x000000142c0e7812 */ /* 0x000fe400078efcff */
[----:B------:R-:W-:Y:S01]  /*0ab0*/  IABS R6, R2 ;  /* 0x0000000200067213 */ /* 0x000fe20000000000 */
[----:B------:R-:W-:Y:S01]  /*0ac0*/  IMAD.MOV R88, RZ, RZ, -R5 ;  /* 0x000000ffff587224 */ /* 0x000fe200078e0a05 */
[----:B------:R-:W-:Y:S01]  /*0ad0*/  ISETP.GE.AND P5, PT, R2, RZ, PT ;  /* 0x000000ff0200720c */ /* 0x000fe20003fa6270 */
[----:B------:R-:W-:Y:S01]  /*0ae0*/  IMAD.HI.U32 R5, R4, R47, RZ ;  /* 0x0000002f04057227 */ /* 0x000fe200078e00ff */
[----:B------:R-:W-:-:S02]  /*0af0*/  IABS R91, R15 ;  /* 0x0000000f005b7213 */ /* 0x000fc40000000000 */
[----:B------:R-:W-:Y:S01]  /*0b00*/  ISETP.GE.AND P3, PT, R11, RZ, PT ;  /* 0x000000ff0b00720c */ /* 0x000fe20003f66270 */
[----:B------:R-:W-:Y:S01]  /*0b10*/  IMAD.HI.U32 R3, R3, R6, RZ ;  /* 0x0000000603037227 */ /* 0x000fe200078e00ff */
[----:B------:R-:W-:Y:S02]  /*0b20*/  IABS R11, R14 ;  /* 0x0000000e000b7213 */ /* 0x000fe40000000000 */
[C---:B------:R-:W-:Y:S01]  /*0b30*/  LOP3.LUT R19, R44.reuse, 0x18, RZ, 0xfc, !PT ;  /* 0x000000182c137812 */ /* 0x040fe200078efcff */
[----:B------:R-:W-:Y:S01]  /*0b40*/  IMAD.MOV R5, RZ, RZ, -R5 ;  /* 0x000000ffff057224 */ /* 0x000fe200078e0a05 */
[----:B------:R-:W-:Y:S01]  /*0b50*/  LOP3.LUT R23, R44, 0x1c, RZ, 0xfc, !PT ;  /* 0x0000001c2c177812 */ /* 0x000fe200078efcff */
[----:B------:R-:W-:Y:S01]  /*0b60*/  IMAD.MOV R3, RZ, RZ, -R3 ;  /* 0x000000ffff037224 */ /* 0x000fe200078e0a03 */
[----:B------:R-:W-:Y:S01]  /*0b70*/  IABS R13, R19 ;  /* 0x00000013000d7213 */ /* 0x000fe20000000000 */
[----:B------:R-:W-:Y:S01]  /*0b80*/  IMAD R47, R0, R5, R47 ;  /* 0x00000005002f7224 */ /* 0x000fe200078e022f */
[----:B------:R-:W-:Y:S01]  /*0b90*/  LOP3.LUT R25, R44, 0x20, RZ, 0xfc, !PT ;  /* 0x000000202c197812 */ /* 0x000fe200078efcff */
[----:B------:R-:W-:Y:S01]  /*0ba0*/  IMAD R5, R10, R3, R6 ;  /* 0x000000030a057224 */ /* 0x000fe200078e0206 */
[----:B------:R-:W-:Y:S01]  /*0bb0*/  LOP3.LUT R21, R44, 0x24, RZ, 0xfc, !PT ;  /* 0x000000242c157812 */ /* 0x000fe200078efcff */
[----:B------:R-:W-:Y:S01]  /*0bc0*/  IMAD R88, R0, R88, R9 ;  /* 0x0000005800587224 */ /* 0x000fe200078e0209 */
[----:B------:R-:W-:Y:S01]  /*0bd0*/  IABS R9, R12 ;  /* 0x0000000c00097213 */ /* 0x000fe20000000000 */
[----:B------:R-:W-:Y:S01]  /*0be0*/  IMAD.HI.U32 R7, R4, R45, RZ ;  /* 0x0000002d04077227 */ /* 0x000fe200078e00ff */
[----:B------:R-:W-:-:S02]  /*0bf0*/  ISETP.GT.U32.AND P0, PT, R10, R5, PT ;  /* 0x000000050a00720c */ /* 0x000fc40003f04070 */
[----:B------:R-:W-:Y:S01]  /*0c00*/  IABS R55, R25 ;  /* 0x0000001900377213 */ /* 0x000fe20000000000 */
        /* <DEDUP_REMOVED lines=8> */
[C---:B------:R-:W-:Y:S01]  /*0c90*/  LOP3.LUT R30, R44.reuse, 0x30, RZ, 0xfc, !PT ;  /* 0x000000302c1e7812 */ /* 0x040fe200078efcff */
[----:B------:R-:W-:Y:S01]  /*0ca0*/  @!P0 IMAD.IADD R5, R5, 0x1, -R10 ;  /* 0x0000000105058824 */ /* 0x000fe200078e0a0a */
[----:B------:R-:W-:Y:S01]  /*0cb0*/  LOP3.LUT R31, R44, 0x34, RZ, 0xfc, !PT ;  /* 0x000000342c1f7812 */ /* 0x000fe200078efcff */
[----:B------:R-:W-:Y:S01]  /*0cc0*/  IMAD.HI.U32 R6, R4, R101, RZ ;  /* 0x0000006504067227 */ /* 0x000fe200078e00ff */
[----:B------:R-:W-:-:S02]  /*0cd0*/  IABS R59, R30 ;  /* 0x0000001e003b7213 */ /* 0x000fc40000000000 */
[----:B------:R-:W-:Y:S01]  /*0ce0*/  ISETP.GT.U32.AND P0, PT, R10, R5, PT ;  /* 0x000000050a00720c */ /* 0x000fe20003f04070 */
[----:B------:R-:W-:Y:S01]  /*0cf0*/  IMAD.MOV R6, RZ, RZ, -R6 ;  /* 0x000000ffff067224 */ /* 0x000fe200078e0a06 */
[----:B------:R-:W-:Y:S01]  /*0d00*/  IABS R9, R31 ;  /* 0x0000001f00097213 */ /* 0x000fe20000000000 */
[----:B------:R-:W-:Y:S01]  /*0d10*/  IMAD R45, R0, R7, R45 ;  /* 0x00000007002d7224 */ /* 0x000fe200078e022d */
[----:B------:R-:W-:Y:S01]  /*0d20*/  LOP3.LUT R24, R44, 0x3c, RZ, 0xfc, !PT ;  /* 0x0000003c2c187812 */ /* 0x000fe200078efcff */
[----:B------:R-:W-:Y:S01]  /*0d30*/  IMAD R101, R0, R6, R101 ;  /* 0x0000000600657224 */ /* 0x000fe200078e0265 */
[----:B------:R-:W-:Y:S01]  /*0d40*/  LOP3.LUT R16, R44, 0x44, RZ, 0xfc, !PT ;  /* 0x000000442c107812 */ /* 0x000fe200078efcff */
[----:B------:R-:W-:Y:S01]  /*0d50*/  IMAD.HI.U32 R3, R4, R91, RZ ;  /* 0x0000005b04037227 */ /* 0x000fe200078e00ff */
[----:B------:R-:W-:Y:S02]  /*0d60*/  IABS R103, R24 ;  /* 0x0000001800677213 */ /* 0x000fe40000000000 */
[----:B------:R-:W-:Y:S01]  /*0d70*/  ISETP.GT.U32.AND P6, PT, R0, R101, PT ;  /* 0x000000650000720c */ /* 0x000fe20003fc4070 */
[----:B------:R-:W-:Y:S01]  /*0d80*/  IMAD.MOV R3, RZ, RZ, -R3 ;  /* 0x000000ffff037224 */ /* 0x000fe200078e0a03 */
[----:B------:R-:W-:Y:S01]  /*0d90*/  ISETP.GE.AND P4, PT, R8, RZ, PT ;  /* 0x000000ff0800720c */ /* 0x000fe20003f86270 */
[----:B------:R-:W-:Y:S01]  /*0da0*/  @!P0 IMAD.IADD R5, R5, 0x1, -R10 ;  /* 0x0000000105058824 */ /* 0x000fe200078e0a0a */
[C---:B------:R-:W-:Y:S01]  /*0db0*/  ISETP.GT.U32.AND P0, PT, R0.reuse, R45, PT ;  /* 0x0000002d0000720c */ /* 0x040fe20003f04070 */
[----:B------:R-:W-:Y:S01]  /*0dc0*/  IMAD R91, R0, R3, R91 ;  /* 0x00000003005b7224 */ /* 0x000fe200078e025b */
[----:B------:R-:W-:Y:S01]  /*0dd0*/  LOP3.LUT R10, R44, 0x38, RZ, 0xfc, !PT ;  /* 0x000000382c0a7812 */ /* 0x000fe200078efcff */
[----:B------:R-:W-:Y:S01]  /*0de0*/  @!P5 IMAD.MOV R5, RZ, RZ, -R5 ;  /* 0x000000ffff05d224 */ /* 0x000fe200078e0a05 */
[----:B------:R-:W-:Y:S01]  /*0df0*/  ISETP.GT.U32.AND P5, PT, R0, R88, PT ;  /* 0x000000580000720c */ /* 0x000fe20003fa4070 */
[----:B------:R-:W-:Y:S01]  /*0e00*/  IMAD.HI.U32 R7, R4, R11, RZ ;  /* 0x0000000b04077227 */ /* 0x000fe200078e00ff */
[----:B------:R-:W-:-:S02]  /*0e10*/  @!P2 LOP3.LUT R5, RZ, R52, RZ, 0x33, !PT ;  /* 0x00000034ff05a212 */ /* 0x000fc400078e33ff */
[----:B------:R-:W-:Y:S01]  /*0e20*/  ISETP.GT.U32.AND P2, PT, R0, R47, PT ;  /* 0x0000002f0000720c */ /* 0x000fe20003f44070 */
[--C-:B------:R-:W-:Y:S01]  /*0e30*/  @!P6 IMAD.IADD R101, R101, 0x1, -R0.reuse ;  /* 0x000000016565e824 */ /* 0x100fe200078e0a00 */
[----:B------:R-:W-:Y:S01]  /*0e40*/  LOP3.LUT R17, R44, 0x40, RZ, 0xfc, !PT ;  /* 0x000000402c117812 */ /* 0x000fe200078efcff */
[----:B------:R-:W-:Y:S01]  /*0e50*/  IMAD.MOV R7, RZ, RZ, -R7 ;  /* 0x000000ffff077224 */ /* 0x000fe200078e0a07 */
[----:B------:R-:W-:Y:S01]  /*0e60*/  IABS R8, R16 ;  /* 0x0000001000087213 */ /* 0x000fe20000000000 */
[--C-:B------:R-:W-:Y:S01]  /*0e70*/  @!P0 IMAD.IADD R45, R45, 0x1, -R0.reuse ;  /* 0x000000012d2d8824 */ /* 0x100fe200078e0a00 */
[----:B------:R-:W-:Y:S01]  /*0e80*/  ISETP.GT.U32.AND P6, PT, R0, R101, PT ;  /* 0x000000650000720c */ /* 0x000fe20003fc4070 */
[----:B------:R-:W-:Y:S01]  /*0e90*/  IMAD.HI.U32 R3, R4, R13, RZ ;  /* 0x0000000d04037227 */ /* 0x000fe200078e00ff */
[----:B------:R-:W-:Y:S02]  /*0ea0*/  IABS R61, R17 ;  /* 0x00000011003d7213 */ /* 0x000fe40000000000 */
[----:B------:R-:W-:Y:S01]  /*0eb0*/  ISETP.GT.U32.AND P0, PT, R0, R45, PT ;  /* 0x0000002d0000720c */ /* 0x000fe20003f04070 */
[----:B------:R-:W-:Y:S01]  /*0ec0*/  @!P5 IMAD.IADD R88, R88, 0x1, -R0 ;  /* 0x000000015858d824 */ /* 0x000fe200078e0a00 */
[C---:B------:R-:W-:Y:S01]  /*0ed0*/  ISETP.GT.U32.AND P5, PT, R0.reuse, R91, PT ;  /* 0x0000005b0000720c */ /* 0x040fe20003fa4070 */
[----:B------:R-:W-:Y:S01]  /*0ee0*/  IMAD R90, R0, R7, R11 ;  /* 0x00000007005a7224 */ /* 0x000fe200078e020b */
[----:B------:R-:W-:Y:S01]  /*0ef0*/  IABS R7, R23 ;  /* 0x0000001700077213 */ /* 0x000fe20000000000 */
[----:B------:R-:W-:Y:S01]  /*0f00*/  IMAD.MOV R3, RZ, RZ, -R3 ;  /* 0x000000ffff037224 */ /* 0x000fe200078e0a03 */
[----:B------:R-:W-:Y:S01]  /*0f10*/  LOP3.LUT R18, R44, 0x48, RZ, 0xfc, !PT ;  /* 0x000000482c127812 */ /* 0x000fe200078efcff */
[----:B------:R-:W-:Y:S01]  /*0f20*/  IMAD.HI.U32 R6, R4, R55, RZ ;  /* 0x0000003704067227 */ /* 0x000fe200078e00ff */
[----:B------:R-:W-:-:S02]  /*0f30*/  LOP3.LUT R22, R44, 0x50, RZ, 0xfc, !PT ;  /* 0x000000502c167812 */ /* 0x000fc400078efcff */
[----:B------:R-:W-:Y:S01]  /*0f40*/  LOP3.LUT R20, R44, 0x4c, RZ, 0xfc, !PT ;  /* 0x0000004c2c147812 */ /* 0x000fe200078efcff */
[--C-:B------:R-:W-:Y:S01]  /*0f50*/  @!P6 IMAD.IADD R101, R101, 0x1, -R0.reuse ;  /* 0x000000016565e824 */ /* 0x100fe200078e0a00 */
[C---:B------:R-:W-:Y:S01]  /*0f60*/  ISETP.GT.U32.AND P6, PT, R0.reuse, R88, PT ;  /* 0x000000580000720c */ /* 0x040fe20003fc4070 */
[--C-:B------:R-:W-:Y:S01]  /*0f70*/  @!P0 IMAD.IADD R45, R45, 0x1, -R0.reuse ;  /* 0x000000012d2d8824 */ /* 0x100fe200078e0a00 */
[C---:B------:R-:W-:Y:S01]  /*0f80*/  ISETP.GT.U32.AND P0, PT, R0.reuse, R48, PT ;  /* 0x000000300000720c */ /* 0x040fe20003f04070 */
[----:B------:R-:W-:Y:S01]  /*0f90*/  @!P5 IMAD.IADD R91, R91, 0x1, -R0 ;  /* 0x000000015b5bd824 */ /* 0x000fe200078e0a00 */
[C---:B------:R-:W-:Y:S01]  /*0fa0*/  ISETP.GT.U32.AND P5, PT, R0.reuse, R90, PT ;  /* 0x0000005a0000720c */ /* 0x040fe20003fa4070 */
[----:B------:R-:W-:Y:S01]  /*0fb0*/  IMAD R54, R0, R3, R13 ;  /* 0x0000000300367224 */ /* 0x000fe200078e020d */
[----:B------:R-:W-:Y:S01]  /*0fc0*/  IABS R63, R22 ;  /* 0x00000016003f7213 */ /* 0x000fe20000000000 */
[----:B------:R-:W-:Y:S01]  /*0fd0*/  IMAD.HI.U32 R3, R4, R7, RZ ;  /* 0x0000000704037227 */ /* 0x000fe200078e00ff */
[----:B------:R-:W-:-:S02]  /*0fe0*/  IABS R105, R20 ;  /* 0x0000001400697213 */ /* 0x000fc40000000000 */
[C---:B------:R-:W-:Y:S01]  /*0ff0*/  LOP3.LUT R28, R44.reuse, 0x58, RZ, 0xfc, !PT ;  /* 0x000000582c1c7812 */ /* 0x040fe200078efcff */
[----:B------:R-:W-:Y:S01]  /*1000*/  IMAD.MOV R94, RZ, RZ, -R3 ;  /* 0x000000ffff5e7224 */ /* 0x000fe200078e0a03 */
[----:B------:R-:W-:Y:S01]  /*1010*/  LOP3.LUT R32, R44, 0x5c, RZ, 0xfc, !PT ;  /* 0x0000005c2c207812 */ /* 0x000fe200078efcff */
[--C-:B------:R-:W-:Y:S01]  /*1020*/  @!P6 IMAD.IADD R88, R88, 0x1, -R0.reuse ;  /* 0x000000015858e824 */ /* 0x100fe200078e0a00 */
[----:B------:R-:W-:Y:S01]  /*1030*/  ISETP.GT.U32.AND P6, PT, R0, R91, PT ;  /* 0x0000005b0000720c */ /* 0x000fe20003fc4070 */
[----:B------:R-:W-:Y:S01]  /*1040*/  @!P0 IMAD.IADD R48, R48, 0x1, -R0 ;  /* 0x0000000130308824 */ /* 0x000fe200078e0a00 */
[----:B------:R-:W-:Y:S01]  /*1050*/  IABS R33, R28 ;  /* 0x0000001c00217213 */ /* 0x000fe20000000000 */
[C---:B------:R-:W-:Y:S01]  /*1060*/  IMAD R94, R0.reuse, R94, R7 ;  /* 0x0000005e005e7224 */ /* 0x040fe200078e0207 */
[----:B------:R-:W-:Y:S01]  /*1070*/  IABS R7, R27 ;  /* 0x0000001b00077213 */ /* 0x000fe20000000000 */
[----:B------:R-:W-:Y:S01]  /*1080*/  IMAD.MOV R6, RZ, RZ, -R6 ;  /* 0x000000ffff067224 */ /* 0x000fe200078e0a06 */
[----:B------:R-:W-:Y:S01]  /*1090*/  ISETP.GT.U32.AND P0, PT, R0, R48, PT ;  /* 0x000000300000720c */ /* 0x000fe20003f04070 */
[----:B------:R-:W-:Y:S01]  /*10a0*/  @!P5 IMAD.IADD R90, R90, 0x1, -R0 ;  /* 0x000000015a5ad824 */ /* 0x000fe200078e0a00 */
[----:B------:R-:W-:Y:S01]  /*10b0*/  ISETP.GT.U32.AND P5, PT, R0, R94, PT ;  /* 0x0000005e0000720c */ /* 0x000fe20003fa4070 */
[----:B------:R-:W-:Y:S01]  /*10c0*/  IMAD.HI.U32 R3, R4, R111, RZ ;  /* 0x0000006f04037227 */ /* 0x000fe200078e00ff */
[----:B------:R-:W-:-:S02]  /*10d0*/  IABS R41, R32 ;  /* 0x0000002000297213 */ /* 0x000fc40000000000 */
[----:B------:R-:W-:Y:S01]  /*10e0*/  LOP3.LUT R34, R44, 0x60, RZ, 0xfc, !PT ;  /* 0x000000602c227812 */ /* 0x000fe200078efcff */
[----:B------:R-:W-:Y:S01]  /*10f0*/  IMAD R55, R0, R6, R55 ;  /* 0x0000000600377224 */ /* 0x000fe200078e0237 */
[----:B------:R-:W-:Y:S01]  /*1100*/  LOP3.LUT R38, R44, 0x64, RZ, 0xfc, !PT ;  /* 0x000000642c267812 */ /* 0x000fe200078efcff */
[--C-:B------:R-:W-:Y:S01]  /*1110*/  @!P6 IMAD.IADD R91, R91, 0x1, -R0.reuse ;  /* 0x000000015b5be824 */ /* 0x100fe200078e0a00 */
[----:B------:R-:W-:Y:S01]  /*1120*/  ISETP.GT.U32.AND P6, PT, R0, R90, PT ;  /* 0x0000005a0000720c */ /* 0x000fe20003fc4070 */
[----:B------:R-:W-:Y:S01]  /*1130*/  IMAD.MOV R3, RZ, RZ, -R3 ;  /* 0x000000ffff037224 */ /* 0x000fe200078e0a03 */
[----:B------:R-:W-:Y:S01]  /*1140*/  IABS R39, R34 ;  /* 0x0000002200277213 */ /* 0x000fe20000000000 */
[--C-:B------:R-:W-:Y:S01]  /*1150*/  @!P0 IMAD.IADD R48, R48, 0x1, -R0.reuse ;  /* 0x0000000130308824 */ /* 0x100fe200078e0a00 */
[C---:B------:R-:W-:Y:S01]  /*1160*/  ISETP.GT.U32.AND P0, PT, R0.reuse, R55, PT ;  /* 0x000000370000720c */ /* 0x040fe20003f04070 */
[----:B------:R-:W-:Y:S01]  /*1170*/  IMAD R111, R0, R3, R111 ;  /* 0x00000003006f7224 */ /* 0x000fe200078e026f */
[----:B------:R-:W-:Y:S01]  /*1180*/  IABS R11, R38 ;  /* 0x00000026000b7213 */ /* 0x000fe20000000000 */
[----:B------:R-:W-:Y:S01]  /*1190*/  @!P5 IMAD.IADD R94, R94, 0x1, -R0 ;  /* 0x000000015e5ed824 */ /* 0x000fe200078e0a00 */
[----:B------:R-:W-:Y:S01]  /*11a0*/  LOP3.LUT R72, R44, 0x68, RZ, 0xfc, !PT ;  /* 0x000000682c487812 */ /* 0x000fe200078efcff */
[----:B------:R-:W-:Y:S01]  /*11b0*/  IMAD.HI.U32 R6, R4, R109, RZ ;  /* 0x0000006d04067227 */ /* 0x000fe200078e00ff */
[----:B------:R-:W-:-:S02]  /*11c0*/  ISETP.GT.U32.AND P5, PT, R0, R111, PT ;  /* 0x0000006f0000720c */ /* 0x000fc40003fa4070 */
[----:B------:R-:W-:Y:S01]  /*11d0*/  IABS R43, R72 ;  /* 0x00000048002b7213 */ /* 0x000fe20000000000 */
[----:B------:R-:W-:Y:S01]  /*11e0*/  @!P6 IMAD.IADD R90, R90, 0x1, -R0 ;  /* 0x000000015a5ae824 */ /* 0x000fe200078e0a00 */
[----:B------:R-:W-:Y:S01]  /*11f0*/  ISETP.GT.U32.AND P6, PT, R0, R94, PT ;  /* 0x0000005e0000720c */ /* 0x000fe20003fc4070 */
[----:B------:R-:W-:Y:S01]  /*1200*/  IMAD.MOV R6, RZ, RZ, -R6 ;  /* 0x000000ffff067224 */ /* 0x000fe200078e0a06 */
[C---:B------:R-:W-:Y:S01]  /*1210*/  LOP3.LUT R70, R44.reuse, 0x6c, RZ, 0xfc, !PT ;  /* 0x0000006c2c467812 */ /* 0x040fe200078efcff */
[----:B------:R-:W-:Y:S01]  /*1220*/  @!P0 IMAD.IADD R55, R55, 0x1, -R0 ;  /* 0x0000000137378824 */ /* 0x000fe200078e0a00 */
[----:B------:R-:W-:Y:S01]  /*1230*/  LOP3.LUT R66, R44, 0x70, RZ, 0xfc, !PT ;  /* 0x000000702c427812 */ /* 0x000fe200078efcff */
[----:B------:R-:W-:Y:S01]  /*1240*/  IMAD.HI.U32 R3, R4, R7, RZ ;  /* 0x0000000704037227 */ /* 0x000fe200078e00ff */
[----:B------:R-:W-:Y:S02]  /*1250*/  LOP3.LUT R64, R44, 0x74, RZ, 0xfc, !PT ;  /* 0x000000742c407812 */ /* 0x000fe400078efcff */
[C---:B------:R-:W-:Y:S01]  /*1260*/  ISETP.GT.U32.AND P0, PT, R0.reuse, R55, PT ;  /* 0x000000370000720c */ /* 0x040fe20003f04070 */
[----:B------:R-:W-:Y:S01]  /*1270*/  IMAD R109, R0, R6, R109 ;  /* 0x00000006006d7224 */ /* 0x000fe200078e026d */
[----:B------:R-:W-:Y:S01]  /*1280*/  IABS R13, R66 ;  /* 0x00000042000d7213 */ /* 0x000fe20000000000 */
[----:B------:R-:W-:-:S02]  /*1290*/  IMAD.MOV R58, RZ, RZ, -R3 ;  /* 0x000000ffff3a7224 */ /* 0x000fc400078e0a03 */
[----:B------:R-:W-:-:S04]  /*12a0*/  IMAD.HI.U32 R3, R4, R59, RZ ;  /* 0x0000003b04037227 */ /* 0x000fc800078e00ff */
[----:B------:R-:W-:Y:S01]  /*12b0*/  @!P5 IMAD.IADD R111, R111, 0x1, -R0 ;  /* 0x000000016f6fd824 */ /* 0x000fe200078e0a00 */
[----:B------:R-:W-:Y:S01]  /*12c0*/  ISETP.GT.U32.AND P5, PT, R0, R109, PT ;  /* 0x0000006d0000720c */ /* 0x000fe20003fa4070 */
[----:B------:R-:W-:-:S04]  /*12d0*/  IMAD.HI.U32 R6, R4, R9, RZ ;  /* 0x0000000904067227 */ /* 0x000fc800078e00ff */
[----:B------:R-:W-:Y:S02]  /*12e0*/  IMAD.MOV R3, RZ, RZ, -R3 ;  /* 0x000000ffff037224 */ /* 0x000fe400078e0a03 */
[----:B------:R-:W-:Y:S01]  /*12f0*/  @!P6 IMAD.IADD R94, R94, 0x1, -R0 ;  /* 0x000000015e5ee824 */ /* 0x000fe200078e0a00 */
[C---:B------:R-:W-:Y:S01]  /*1300*/  ISETP.GT.U32.AND P6, PT, R0.reuse, R111, PT ;  /* 0x0000006f0000720c */ /* 0x040fe20003fc4070 */
[C---:B------:R-:W-:Y:S02]  /*1310*/  IMAD R59, R0.reuse, R3, R59 ;  /* 0x00000003003b7224 */ /* 0x040fe400078e023b */
[----:B------:R-:W-:Y:S02]  /*1320*/  IMAD.MOV R6, RZ, RZ, -R6 ;  /* 0x000000ffff067224 */ /* 0x000fe400078e0a06 */
[----:B------:R-:W-:Y:S01]  /*1330*/  @!P0 IMAD.IADD R55, R55, 0x1, -R0 ;  /* 0x0000000137378824 */ /* 0x000fe200078e0a00 */
[C---:B------:R-:W-:Y:S01]  /*1340*/  ISETP.GT.U32.AND P0, PT, R0.reuse, R59, PT ;  /* 0x0000003b0000720c */ /* 0x040fe20003f04070 */
[----:B------:R-:W-:-:S02]  /*1350*/  IMAD R102, R0, R6, R9 ;  /* 0x0000000600667224 */ /* 0x000fc400078e0209 */
[--C-:B------:R-:W-:Y:S02]  /*1360*/  @!P2 IMAD.IADD R47, R47, 0x1, -R0.reuse ;  /* 0x000000012f2fa824 */ /* 0x100fe400078e0a00 */
[C---:B------:R-:W-:Y:S01]  /*1370*/  IMAD R58, R0.reuse, R58, R7 ;  /* 0x0000003a003a7224 */ /* 0x040fe200078e0207 */
[----:B------:R-:W-:Y:S01]  /*1380*/  IABS R7, R10 ;  /* 0x0000000a00077213 */ /* 0x000fe20000000000 */
[--C-:B------:R-:W-:Y:S01]  /*1390*/  @!P5 IMAD.IADD R109, R109, 0x1, -R0.reuse ;  /* 0x000000016d6dd824 */ /* 0x100fe200078e0a00 */
[C---:B------:R-:W-:Y:S01]  /*13a0*/  ISETP.GT.U32.AND P5, PT, R0.reuse, R102, PT ;  /* 0x000000660000720c */ /* 0x040fe20003fa4070 */
[----:B------:R-:W-:Y:S01]  /*13b0*/  @!P6 IMAD.IADD R111, R111, 0x1, -R0 ;  /* 0x000000016f6fe824 */ /* 0x000fe200078e0a00 */
[----:B------:R-:W-:Y:S01]  /*13c0*/  ISETP.GT.U32.AND P2, PT, R0, R47, PT ;  /* 0x0000002f0000720c */ /* 0x000fe20003f44070 */
[----:B------:R-:W-:Y:S01]  /*13d0*/  IMAD.HI.U32 R3, R4, R7, RZ ;  /* 0x0000000704037227 */ /* 0x000fe200078e00ff */
[----:B------:R-:W-:-:S03]  /*13e0*/  ISETP.GT.U32.AND P6, PT, R0, R109, PT ;  /* 0x0000006d0000720c */ /* 0x000fc60003fc4070 */
[----:B------:R-:W-:-:S04]  /*13f0*/  IMAD.HI.U32 R6, R4, R103, RZ ;  /* 0x0000006704067227 */ /* 0x000fc800078e00ff */
[----:B------:R-:W-:Y:S02]  /*1400*/  IMAD.MOV R3, RZ, RZ, -R3 ;  /* 0x000000ffff037224 */ /* 0x000fe400078e0a03 */
[----:B------:R-:W-:Y:S02]  /*1410*/  @!P0 IMAD.IADD R59, R59, 0x1, -R0 ;  /* 0x000000013b3b8824 */ /* 0x000fe400078e0a00 */
[----:B------:R-:W-:Y:S02]  /*1420*/  IMAD R60, R0, R3, R7 ;  /* 0x00000003003c7224 */ /* 0x000fe400078e0207 */
[----:B------:R-:W-:Y:S02]  /*1430*/  IMAD.MOV R6, RZ, RZ, -R6 ;  /* 0x000000ffff067224 */ /* 0x000fe400078e0a06 */
[----:B------:R-:W-:Y:S02]  /*1440*/  IMAD.MOV.U32 R7, RZ, RZ, R8 ;  /* 0x000000ffff077224 */ /* 0x000fe400078e0008 */
[--C-:B------:R-:W-:Y:S01]  /*1450*/  @!P5 IMAD.IADD R102, R102, 0x1, -R0.reuse ;  /* 0x000000016666d824 */ /* 0x100fe200078e0a00 */
[C---:B------:R-:W-:Y:S01]  /*1460*/  ISETP.GT.U32.AND P5, PT, R0.reuse, R59, PT ;  /* 0x0000003b0000720c */ /* 0x040fe20003fa4070 */
[----:B------:R-:W-:Y:S01]  /*1470*/  @!P2 IMAD.IADD R47, R47, 0x1, -R0 ;  /* 0x000000012f2fa824 */ /* 0x000fe200078e0a00 */
[C---:B------:R-:W-:Y:S01]  /*1480*/  ISETP.GT.U32.AND P2, PT, R0.reuse, R54, PT ;  /* 0x000000360000720c */ /* 0x040fe20003f44070 */
[----:B------:R-:W-:-:S02]  /*1490*/  IMAD R103, R0, R6, R103 ;  /* 0x0000000600677224 */ /* 0x000fc400078e0267 */
[----:B------:R-:W-:-:S03]  /*14a0*/  IMAD.HI.U32 R3, R4, R61, RZ ;  /* 0x0000003d04037227 */ /* 0x000fc600078e00ff */
[----:B------:R-:W-:Y:S01]  /*14b0*/  ISETP.GT.U32.AND P0, PT, R0, R103, PT ;  /* 0x000000670000720c */ /* 0x000fe20003f04070 */
[----:B------:R-:W-:-:S04]  /*14c0*/  IMAD.HI.U32 R6, R4, R7, RZ ;  /* 0x0000000704067227 */ /* 0x000fc800078e00ff */
[----:B------:R-:W-:Y:S01]  /*14d0*/  @!P6 IMAD.IADD R109, R109, 0x1, -R0 ;  /* 0x000000016d6de824 */ /* 0x000fe200078e0a00 */
[C---:B------:R-:W-:Y:S01]  /*14e0*/  ISETP.GT.U32.AND P6, PT, R0.reuse, R102, PT ;  /* 0x000000660000720c */ /* 0x040fe20003fc4070 */
[----:B------:R-:W-:Y:S02]  /*14f0*/  IMAD.MOV R3, RZ, RZ, -R3 ;  /* 0x000000ffff037224 */ /* 0x000fe400078e0a03 */
[----:B------:R-:W-:Y:S02]  /*1500*/  IMAD.MOV R6, RZ, RZ, -R6 ;  /* 0x000000ffff067224 */ /* 0x000fe400078e0a06 */
[C---:B------:R-:W-:Y:S02]  /*1510*/  IMAD R61, R0.reuse, R3, R61 ;  /* 0x00000003003d7224 */ /* 0x040fe400078e023d */
[C---:B------:R-:W-:Y:S01]  /*1520*/  IMAD R104, R0.reuse, R6, R7 ;  /* 0x0000000600687224 */ /* 0x040fe200078e0207 */
[----:B------:R-:W-:Y:S01]  /*1530*/  IABS R7, R18 ;  /* 0x0000001200077213 */ /* 0x000fe20000000000 */
[--C-:B------:R-:W-:Y:S01]  /*1540*/  @!P5 IMAD.IADD R59, R59, 0x1, -R0.reuse ;  /* 0x000000013b3bd824 */ /* 0x100fe200078e0a00 */
[----:B------:R-:W-:Y:S01]  /*1550*/  ISETP.GT.U32.AND P5, PT, R0, R61, PT ;  /* 0x0000003d0000720c */ /* 0x000fe20003fa4070 */
[----:B------:R-:W-:-:S02]  /*1560*/  @!P2 IMAD.IADD R54, R54, 0x1, -R0 ;  /* 0x000000013636a824 */ /* 0x000fc400078e0a00 */
[----:B------:R-:W-:-:S03]  /*1570*/  IMAD.HI.U32 R3, R4, R7, RZ ;  /* 0x0000000704037227 */ /* 0x000fc600078e00ff */
[----:B------:R-:W-:Y:S01]  /*1580*/  ISETP.GT.U32.AND P2, PT, R0, R54, PT ;  /* 0x000000360000720c */ /* 0x000fe20003f44070 */
[--C-:B------:R-:W-:Y:S01]  /*1590*/  @!P6 IMAD.IADD R102, R102, 0x1, -R0.reuse ;  /* 0x000000016666e824 */ /* 0x100fe200078e0a00 */
[C---:B------:R-:W-:Y:S01]  /*15a0*/  ISETP.GT.U32.AND P6, PT, R0.reuse, R104, PT ;  /* 0x000000680000720c */ /* 0x040fe20003fc4070 */
[----:B------:R-:W-:Y:S02]  /*15b0*/  IMAD.MOV R62, RZ, RZ, -R3 ;  /* 0x000000ffff3e7224 */ /* 0x000fe400078e0a03 */
[--C-:B------:R-:W-:Y:S02]  /*15c0*/  @!P0 IMAD.IADD R103, R103, 0x1, -R0.reuse ;  /* 0x0000000167678824 */ /* 0x100fe400078e0a00 */
[C---:B------:R-:W-:Y:S02]  /*15d0*/  IMAD R62, R0.reuse, R62, R7 ;  /* 0x0000003e003e7224 */ /* 0x040fe400078e0207 */
[----:B------:R-:W-:Y:S01]  /*15e0*/  @!P5 IMAD.IADD R61, R61, 0x1, -R0 ;  /* 0x000000013d3dd824 */ /* 0x000fe200078e0a00 */
[----:B------:R-:W-:Y:S01]  /*15f0*/  ISETP.GT.U32.AND P0, PT, R0, R103, PT ;  /* 0x000000670000720c */ /* 0x000fe20003f04070 */
[----:B------:R-:W-:Y:S01]  /*1600*/  IMAD.HI.U32 R6, R4, R63, RZ ;  /* 0x0000003f04067227 */ /* 0x000fe200078e00ff */
[----:B------:R-:W-:-:S03]  /*1610*/  ISETP.GT.U32.AND P5, PT, R0, R62, PT ;  /* 0x0000003e0000720c */ /* 0x000fc60003fa4070 */
[--C-:B------:R-:W-:Y:S01]  /*1620*/  @!P6 IMAD.IADD R104, R104, 0x1, -R0.reuse ;  /* 0x000000016868e824 */ /* 0x100fe200078e0a00 */
[----:B------:R-:W-:Y:S01]  /*1630*/  ISETP.GT.U32.AND P6, PT, R0, R61, PT ;  /* 0x0000003d0000720c */ /* 0x000fe20003fc4070 */
[----:B------:R-:W-:Y:S01]  /*1640*/  @!P2 IMAD.IADD R54, R54, 0x1, -R0 ;  /* 0x000000013636a824 */ /* 0x000fe200078e0a00 */
[----:B------:R-:W-:Y:S01]  /*1650*/  ISETP.GT.U32.AND P2, PT, R0, R58, PT ;  /* 0x0000003a0000720c */ /* 0x000fe20003f44070 */
[----:B------:R-:W-:Y:S02]  /*1660*/  IMAD.MOV R6, RZ, RZ, -R6 ;  /* 0x000000ffff067224 */ /* 0x000fe400078e0a06 */
[----:B------:R-:W-:-:S04]  /*1670*/  IMAD.HI.U32 R3, R4, R105, RZ ;  /* 0x0000006904037227 */ /* 0x000fc800078e00ff */
[--C-:B------:R-:W-:Y:S01]  /*1680*/  @!P5 IMAD.IADD R62, R62, 0x1, -R0.reuse ;  /* 0x000000013e3ed824 */ /* 0x100fe200078e0a00 */
[----:B------:R-:W-:Y:S01]  /*1690*/  ISETP.GT.U32.AND P5, PT, R0, R104, PT ;  /* 0x000000680000720c */ /* 0x000fe20003fa4070 */
[--C-:B------:R-:W-:Y:S01]  /*16a0*/  @!P0 IMAD.IADD R103, R103, 0x1, -R0.reuse ;  /* 0x0000000167678824 */ /* 0x100fe200078e0a00 */
[----:B------:R-:W-:Y:S01]  /*16b0*/  ISETP.GE.AND P0, PT, R26, RZ, PT ;  /* 0x000000ff1a00720c */ /* 0x000fe20003f06270 */
[--C-:B------:R-:W-:Y:S01]  /*16c0*/  @!P6 IMAD.IADD R61, R61, 0x1, -R0.reuse ;  /* 0x000000013d3de824 */ /* 0x100fe200078e0a00 */
[----:B------:R-:W-:Y:S01]  /*16d0*/  ISETP.GT.U32.AND P6, PT, R0, R62, PT ;  /* 0x0000003e0000720c */ /* 0x000fe20003fc4070 */
[----:B------:R-:W-:Y:S01]  /*16e0*/  @!P2 IMAD.IADD R58, R58, 0x1, -R0 ;  /* 0x000000013a3aa824 */ /* 0x000fe200078e0a00 */
[----:B------:R-:W-:Y:S01]  /*16f0*/  LOP3.LUT R26, R44, 0x54, RZ, 0xfc, !PT ;  /* 0x000000542c1a7812 */ /* 0x000fe200078efcff */
[C---:B------:R-:W-:Y:S02]  /*1700*/  IMAD R63, R0.reuse, R6, R63 ;  /* 0x00000006003f7224 */ /* 0x040fe400078e023f */
[----:B------:R-:W-:Y:S01]  /*1710*/  IMAD.MOV R3, RZ, RZ, -R3 ;  /* 0x000000ffff037224 */ /* 0x000fe200078e0a03 */
[----:B------:R-:W-:Y:S01]  /*1720*/  ISETP.GT.U32.AND P2, PT, R0, R58, PT ;  /* 0x0000003a0000720c */ /* 0x000fe20003f44070 */
[----:B------:R-:W-:Y:S01]  /*1730*/  IMAD.HI.U32 R6, R4, R33, RZ ;  /* 0x0000002104067227 */ /* 0x000fe200078e00ff */
[----:B------:R-:W-:-:S03]  /*1740*/  IABS R35, R26 ;  /* 0x0000001a00237213 */ /* 0x000fc60000000000 */
[----:B------:R-:W-:Y:S02]  /*1750*/  IMAD R105, R0, R3, R105 ;  /* 0x0000000300697224 */ /* 0x000fe400078e0269 */
[--C-:B------:R-:W-:Y:S01]  /*1760*/  @!P6 IMAD.IADD R62, R62, 0x1, -R0.reuse ;  /* 0x000000013e3ee824 */ /* 0x100fe200078e0a00 */
[----:B------:R-:W-:Y:S01]  /*1770*/  ISETP.GT.U32.AND P6, PT, R0, R63, PT ;  /* 0x0000003f0000720c */ /* 0x000fe20003fc4070 */
[----:B------:R-:W-:Y:S01]  /*1780*/  @!P5 IMAD.IADD R104, R104, 0x1, -R0 ;  /* 0x000000016868d824 */ /* 0x000fe200078e0a00 */
[----:B------:R-:W-:Y:S01]  /*1790*/  ISETP.GT.U32.AND P5, PT, R0, R105, PT ;  /* 0x000000690000720c */ /* 0x000fe20003fa4070 */
[----:B------:R-:W-:Y:S02]  /*17a0*/  IMAD.MOV R6, RZ, RZ, -R6 ;  /* 0x000000ffff067224 */ /* 0x000fe400078e0a06 */
[----:B------:R-:W-:Y:S01]  /*17b0*/  @!P2 IMAD.IADD R58, R58, 0x1, -R0 ;  /* 0x000000013a3aa824 */ /* 0x000fe200078e0a00 */
[----:B------:R-:W-:Y:S01]  /*17c0*/  ISETP.GT.U32.AND P2, PT, R0, R60, PT ;  /* 0x0000003c0000720c */ /* 0x000fe20003f44070 */
[----:B------:R-:W-:-:S04]  /*17d0*/  IMAD.HI.U32 R3, R4, R35, RZ ;  /* 0x0000002304037227 */ /* 0x000fc800078e00ff */
[C---:B------:R-:W-:Y:S02]  /*17e0*/  IMAD R33, R0.reuse, R6, R33 ;  /* 0x0000000600217224 */ /* 0x040fe400078e0221 */
[----:B------:R-:W-:Y:S02]  /*17f0*/  IMAD.MOV R3, RZ, RZ, -R3 ;  /* 0x000000ffff037224 */ /* 0x000fe400078e0a03 */
[--C-:B------:R-:W-:Y:S01]  /*1800*/  @!P6 IMAD.IADD R63, R63, 0x1, -R0.reuse ;  /* 0x000000013f3fe824 */ /* 0x100fe200078e0a00 */
[C---:B------:R-:W-:Y:S01]  /*1810*/  ISETP.GT.U32.AND P6, PT, R0.reuse, R33, PT ;  /* 0x000000210000720c */ /* 0x040fe20003fc4070 */
[----:B------:R-:W-:Y:S02]  /*1820*/  IMAD R35, R0, R3, R35 ;  /* 0x0000000300237224 */ /* 0x000fe400078e0223 */
[--C-:B------:R-:W-:Y:S02]  /*1830*/  @!P2 IMAD.IADD R60, R60, 0x1, -R0.reuse ;  /* 0x000000013c3ca824 */ /* 0x100fe400078e0a00 */
[----:B------:R-:W-:Y:S01]  /*1840*/  @!P5 IMAD.IADD R105, R105, 0x1, -R0 ;  /* 0x000000016969d824 */ /* 0x000fe200078e0a00 */
[----:B------:R-:W-:Y:S01]  /*1850*/  ISETP.GT.U32.AND P5, PT, R0, R35, PT ;  /* 0x000000230000720c */ /* 0x000fe20003fa4070 */
[----:B------:R-:W-:Y:S01]  /*1860*/  IMAD.HI.U32 R7, R4, R41, RZ ;  /* 0x0000002904077227 */ /* 0x000fe200078e00ff */
[----:B------:R-:W-:-:S03]  /*1870*/  ISETP.GT.U32.AND P2, PT, R0, R60, PT ;  /* 0x0000003c0000720c */ /* 0x000fc60003f44070 */
[----:B------:R-:W-:Y:S02]  /*1880*/  IMAD.MOV R7, RZ, RZ, -R7 ;  /* 0x000000ffff077224 */ /* 0x000fe400078e0a07 */
[----:B------:R-:W-:Y:S01]  /*1890*/  @!P6 IMAD.IADD R33, R33, 0x1, -R0 ;  /* 0x000000012121e824 */ /* 0x000fe200078e0a00 */
[----:B------:R-:W-:Y:S01]  /*18a0*/  ISETP.GE.AND P6, PT, R44, RZ, PT ;  /* 0x000000ff2c00720c */ /* 0x000fe20003fc6270 */
[----:B------:R-:W-:Y:S01]  /*18b0*/  IMAD R41, R0, R7, R41 ;  /* 0x0000000700297224 */ /* 0x000fe200078e0229 */
[----:B------:R-:W-:Y:S01]  /*18c0*/  LOP3.LUT R44, R44, 0x78, RZ, 0xfc, !PT ;  /* 0x000000782c2c7812 */ /* 0x000fe200078efcff */
[----:B------:R-:W-:-:S03]  /*18d0*/  IMAD.HI.U32 R8, R4, R39, RZ ;  /* 0x0000002704087227 */ /* 0x000fc600078e00ff */
[----:B------:R-:W-:Y:S01]  /*18e0*/  IABS R57, R44 ;  /* 0x0000002c00397213 */ /* 0x000fe20000000000 */
[--C-:B------:R-:W-:Y:S01]  /*18f0*/  @!P5 IMAD.IADD R35, R35, 0x1, -R0.reuse ;  /* 0x000000012323d824 */ /* 0x100fe200078e0a00 */
[----:B------:R-:W-:Y:S01]  /*1900*/  ISETP.GT.U32.AND P5, PT, R0, R41, PT ;  /* 0x000000290000720c */ /* 0x000fe20003fa4070 */
[----:B------:R-:W-:Y:S01]  /*1910*/  @!P2 IMAD.IADD R60, R60, 0x1, -R0 ;  /* 0x000000013c3ca824 */ /* 0x000fe200078e0a00 */
[----:B------:R-:W-:Y:S01]  /*1920*/  ISETP.GE.AND P2, PT, R15, RZ, PT ;  /* 0x000000ff0f00720c */ /* 0x000fe20003f46270 */
[----:B------:R-:W-:Y:S01]  /*1930*/  IMAD.HI.U32 R9, R4, R11, RZ ;  /* 0x0000000b04097227 */ /* 0x000fe200078e00ff */
[----:B------:R-:W-:-:S03]  /*1940*/  IABS R15, R64 ;  /* 0x00000040000f7213 */ /* 0x000fc60000000000 */
[----:B------:R-:W-:Y:S02]  /*1950*/  IMAD.MOV R8, RZ, RZ, -R8 ;  /* 0x000000ffff087224 */ /* 0x000fe400078e0a08 */
[----:B------:R-:W-:Y:S01]  /*1960*/  @!P0 IMAD.MOV R101, RZ, RZ, -R101 ;  /* 0x000000ffff658224 */ /* 0x000fe200078e0a65 */
[C---:B------:R-:W-:Y:S01]  /*1970*/  ISETP.GT.U32.AND P0, PT, R0.reuse, R63, PT ;  /* 0x0000003f0000720c */ /* 0x040fe20003f04070 */
[----:B------:R-:W-:Y:S01]  /*1980*/  @!P6 IMAD.MOV R45, RZ, RZ, -R45 ;  /* 0x000000ffff2de224 */ /* 0x000fe200078e0a2d */
[C---:B------:R-:W-:Y:S01]  /*1990*/  ISETP.GT.U32.AND P6, PT, R0.reuse, R105, PT ;  /* 0x000000690000720c */ /* 0x040fe20003fc4070 */
[----:B------:R-:W-:Y:S02]  /*19a0*/  IMAD.MOV R9, RZ, RZ, -R9 ;  /* 0x000000ffff097224 */ /* 0x000fe400078e0a09 */
[----:B------:R-:W-:Y:S02]  /*19b0*/  IMAD R39, R0, R8, R39 ;  /* 0x0000000800277224 */ /* 0x000fe400078e0227 */
[----:B------:R-:W-:-:S04]  /*19c0*/  IMAD.HI.U32 R6, R4, R43, RZ ;  /* 0x0000002b04067227 */ /* 0x000fc800078e00ff */
[C---:B------:R-:W-:Y:S01]  /*19d0*/  IMAD R3, R0.reuse, R9, R11 ;  /* 0x0000000900037224 */ /* 0x040fe200078e020b */
[----:B------:R-:W-:Y:S01]  /*19e0*/  IABS R11, R70 ;  /* 0x00000046000b7213 */ /* 0x000fe20000000000 */
[----:B------:R-:W-:Y:S02]  /*19f0*/  IMAD.MOV R6, RZ, RZ, -R6 ;  /* 0x000000ffff067224 */ /* 0x000fe400078e0a06 */
[----:B------:R-:W-:Y:S01]  /*1a00*/  @!P5 IMAD.IADD R41, R41, 0x1, -R0 ;  /* 0x000000012929d824 */ /* 0x000fe200078e0a00 */
[C---:B------:R-:W-:Y:S01]  /*1a10*/  ISETP.GT.U32.AND P5, PT, R0.reuse, R39, PT ;  /* 0x000000270000720c */ /* 0x040fe20003fa4070 */
[C---:B------:R-:W-:Y:S02]  /*1a20*/  IMAD R43, R0.reuse, R6, R43 ;  /* 0x00000006002b7224 */ /* 0x040fe400078e022b */
[----:B------:R-:W-:Y:S01]  /*1a30*/  @!P4 IMAD.MOV R88, RZ, RZ, -R88 ;  /* 0x000000ffff58c224 */ /* 0x000fe200078e0a58 */
[C---:B------:R-:W-:Y:S01]  /*1a40*/  ISETP.GT.U32.AND P4, PT, R0.reuse, R35, PT ;  /* 0x000000230000720c */ /* 0x040fe20003f84070 */
[----:B------:R-:W-:Y:S01]  /*1a50*/  @!P3 IMAD.MOV R47, RZ, RZ, -R47 ;  /* 0x000000ffff2fb224 */ /* 0x000fe200078e0a2f */
[C---:B------:R-:W-:Y:S01]  /*1a60*/  ISETP.GT.U32.AND P3, PT, R0.reuse, R33, PT ;  /* 0x000000210000720c */ /* 0x040fe20003f64070 */
[----:B------:R-:W-:Y:S01]  /*1a70*/  @!P2 IMAD.MOV R91, RZ, RZ, -R91 ;  /* 0x000000ffff5ba224 */ /* 0x000fe200078e0a5b */
[----:B------:R-:W-:Y:S01]  /*1a80*/  ISETP.GT.U32.AND P2, PT, R0, R41, PT ;  /* 0x000000290000720c */ /* 0x000fe20003f44070 */
[C---:B------:R-:W-:Y:S01]  /*1a90*/  IMAD.HI.U32 R7, R4.reuse, R11, RZ ;  /* 0x0000000b04077227 */ /* 0x040fe200078e00ff */
[----:B------:R-:W2:Y:S03]  /*1aa0*/  LDS R6, [UR15] ;  /* 0x0000000fff067984 */ /* 0x000ea60008000800 */
[----:B------:R-:W-:-:S04]  /*1ab0*/  IMAD.HI.U32 R8, R4, R13, RZ ;  /* 0x0000000d04087227 */ /* 0x000fc800078e00ff */
[----:B------:R-:W-:-:S04]  /*1ac0*/  IMAD.HI.U32 R9, R4, R15, RZ ;  /* 0x0000000f04097227 */ /* 0x000fc800078e00ff */
[--C-:B------:R-:W-:Y:S01]  /*1ad0*/  @!P0 IMAD.IADD R63, R63, 0x1, -R0.reuse ;  /* 0x000000013f3f8824 */ /* 0x100fe200078e0a00 */
[C---:B------:R-:W-:Y:S01]  /*1ae0*/  ISETP.GT.U32.AND P0, PT, R0.reuse, R43, PT ;  /* 0x0000002b0000720c */ /* 0x040fe20003f04070 */
[----:B------:R-:W-:Y:S01]  /*1af0*/  @!P6 IMAD.IADD R105, R105, 0x1, -R0 ;  /* 0x000000016969e824 */ /* 0x000fe200078e0a00 */
[----:B------:R-:W-:Y:S01]  /*1b00*/  ISETP.GT.U32.AND P6, PT, R0, R3, PT ;  /* 0x000000030000720c */ /* 0x000fe20003fc4070 */
[----:B------:R-:W-:Y:S02]  /*1b10*/  IMAD.MOV R7, RZ, RZ, -R7 ;  /* 0x000000ffff077224 */ /* 0x000fe400078e0a07 */
[----:B------:R-:W-:Y:S02]  /*1b20*/  IMAD.MOV R8, RZ, RZ, -R8 ;  /* 0x000000ffff087224 */ /* 0x000fe400078e0a08 */
[----:B------:R-:W-:Y:S02]  /*1b30*/  IMAD.MOV R9, RZ, RZ, -R9 ;  /* 0x000000ffff097224 */ /* 0x000fe400078e0a09 */
[----:B------:R-:W-:-:S04]  /*1b40*/  IMAD.HI.U32 R4, R4, R57, RZ ;  /* 0x0000003904047227 */ /* 0x000fc800078e00ff */
[C---:B------:R-:W-:Y:S02]  /*1b50*/  IMAD R42, R0.reuse, R7, R11 ;  /* 0x00000007002a7224 */ /* 0x040fe400078e020b */
[C---:B------:R-:W-:Y:S02]  /*1b60*/  IMAD R56, R0.reuse, R8, R13 ;  /* 0x0000000800387224 */ /* 0x040fe400078e020d */
[C---:B------:R-:W-:Y:S02]  /*1b70*/  IMAD R46, R0.reuse, R9, R15 ;  /* 0x00000009002e7224 */ /* 0x040fe400078e020f */
[----:B------:R-:W-:Y:S02]  /*1b80*/  @!P5 IMAD.IADD R39, R39, 0x1, -R0 ;  /* 0x000000012727d824 */ /* 0x000fe400078e0a00 */
[----:B------:R-:W-:Y:S02]  /*1b90*/  IMAD.MOV R4, RZ, RZ, -R4 ;  /* 0x000000ffff047224 */ /* 0x000fe400078e0a04 */
[--C-:B------:R-:W-:Y:S01]  /*1ba0*/  @!P4 IMAD.IADD R35, R35, 0x1, -R0.reuse ;  /* 0x000000012323c824 */ /* 0x100fe200078e0a00 */
[C---:B------:R-:W-:Y:S01]  /*1bb0*/  ISETP.GT.U32.AND P5, PT, R0.reuse, R39, PT ;  /* 0x000000270000720c */ /* 0x040fe20003fa4070 */
[--C-:B------:R-:W-:Y:S01]  /*1bc0*/  @!P3 IMAD.IADD R33, R33, 0x1, -R0.reuse ;  /* 0x000000012121b824 */ /* 0x100fe200078e0a00 */
[C---:B------:R-:W-:Y:S01]  /*1bd0*/  ISETP.GT.U32.AND P4, PT, R0.reuse, R42, PT ;  /* 0x0000002a0000720c */ /* 0x040fe20003f84070 */
[--C-:B------:R-:W-:Y:S01]  /*1be0*/  @!P2 IMAD.IADD R41, R41, 0x1, -R0.reuse ;  /* 0x000000012929a824 */ /* 0x100fe200078e0a00 */
[C---:B------:R-:W-:Y:S01]  /*1bf0*/  ISETP.GT.U32.AND P3, PT, R0.reuse, R56, PT ;  /* 0x000000380000720c */ /* 0x040fe20003f64070 */
[C---:B------:R-:W-:Y:S01]  /*1c00*/  IMAD R57, R0.reuse, R4, R57 ;  /* 0x0000000400397224 */ /* 0x040fe200078e0239 */
[----:B------:R-:W-:Y:S01]  /*1c10*/  ISETP.GT.U32.AND P2, PT, R0, R46, PT ;  /* 0x0000002e0000720c */ /* 0x000fe20003f44070 */
[--C-:B------:R-:W-:Y:S01]  /*1c20*/  @!P0 IMAD.IADD R43, R43, 0x1, -R0.reuse ;  /* 0x000000012b2b8824 */ /* 0x100fe200078e0a00 */
[----:B------:R-:W-:Y:S01]  /*1c30*/  ISETP.GE.AND P0, PT, R14, RZ, PT ;  /* 0x000000ff0e00720c */ /* 0x000fe20003f06270 */
[--C-:B------:R-:W-:Y:S01]  /*1c40*/  @!P6 IMAD.IADD R3, R3, 0x1, -R0.reuse ;  /* 0x000000010303e824 */ /* 0x100fe200078e0a00 */
[----:B------:R-:W-:Y:S01]  /*1c50*/  ISETP.GT.U32.AND P6, PT, R0, R57, PT ;  /* 0x000000390000720c */ /* 0x000fe20003fc4070 */
[----:B0-----:R-:W-:Y:S01]  /*1c60*/  IMAD R7, R71, R82, RZ ;  /* 0x0000005247077224 */ /* 0x001fe200078e02ff */
[----:B------:R-:W-:Y:S01]  /*1c70*/  SHF.R.U32.HI R4, RZ, 0x5, R73 ;  /* 0x00000005ff047819 */ /* 0x000fe20000011649 */
[--C-:B------:R-:W-:Y:S01]  /*1c80*/  @!P5 IMAD.IADD R39, R39, 0x1, -R0.reuse ;  /* 0x000000012727d824 */ /* 0x100fe200078e0a00 */
[----:B------:R-:W-:Y:S01]  /*1c90*/  ISETP.GE.AND P5, PT, R12, RZ, PT ;  /* 0x000000ff0c00720c */ /* 0x000fe20003fa6270 */
[--C-:B------:R-:W-:Y:S01]  /*1ca0*/  @!P4 IMAD.IADD R42, R42, 0x1, -R0.reuse ;  /* 0x000000012a2ac824 */ /* 0x100fe200078e0a00 */
[----:B------:R-:W-:Y:S01]  /*1cb0*/  ISETP.GE.AND P4, PT, R19, RZ, PT ;  /* 0x000000ff1300720c */ /* 0x000fe20003f86270 */
[--C-:B------:R-:W-:Y:S01]  /*1cc0*/  @!P3 IMAD.IADD R56, R56, 0x1, -R0.reuse ;  /* 0x000000013838b824 */ /* 0x100fe200078e0a00 */
[----:B------:R-:W-:Y:S01]  /*1cd0*/  ISETP.GE.AND P3, PT, R23, RZ, PT ;  /* 0x000000ff1700720c */ /* 0x000fe20003f66270 */
[----:B------:R-:W-:Y:S01]  /*1ce0*/  @!P2 IMAD.IADD R46, R46, 0x1, -R0 ;  /* 0x000000012e2ea824 */ /* 0x000fe200078e0a00 */
[----:B------:R-:W-:Y:S01]  /*1cf0*/  ISETP.GE.AND P2, PT, R25, RZ, PT ;  /* 0x000000ff1900720c */ /* 0x000fe20003f46270 */
[----:B------:R-:W-:Y:S01]  /*1d00*/  @!P0 IMAD.MOV R90, RZ, RZ, -R90 ;  /* 0x000000ffff5a8224 */ /* 0x000fe200078e0a5a */
[C---:B------:R-:W-:Y:S01]  /*1d10*/  ISETP.GT.U32.AND P0, PT, R0.reuse, R43, PT ;  /* 0x0000002b0000720c */ /* 0x040fe20003f04070 */
[----:B------:R-:W-:Y:S01]  /*1d20*/  @!P6 IMAD.IADD R57, R57, 0x1, -R0 ;  /* 0x000000013939e824 */ /* 0x000fe200078e0a00 */
[----:B------:R-:W-:Y:S01]  /*1d30*/  ISETP.GT.U32.AND P6, PT, R0, R3, PT ;  /* 0x000000030000720c */ /* 0x000fe20003fc4070 */
[----:B------:R-:W-:Y:S01]  /*1d40*/  IMAD R19, R82, 0x2, R7 ;  /* 0x0000000252137824 */ /* 0x000fe200078e0207 */
[----:B------:R-:W-:Y:S01]  /*1d50*/  R2UR UR8, R4 ;  /* 0x00000000040872ca */ /* 0x000fe200000e0000 */
[----:B------:R-:W-:Y:S01]  /*1d60*/  @!P5 IMAD.MOV R48, RZ, RZ, -R48 ;  /* 0x000000ffff30d224 */ /* 0x000fe200078e0a30 */
[C---:B------:R-:W-:Y:S01]  /*1d70*/  ISETP.GT.U32.AND P5, PT, R0.reuse, R42, PT ;  /* 0x0000002a0000720c */ /* 0x040fe20003fa4070 */
[----:B------:R-:W-:Y:S01]  /*1d80*/  @!P4 IMAD.MOV R54, RZ, RZ, -R54 ;  /* 0x000000ffff36c224 */ /* 0x000fe200078e0a36 */
[C---:B------:R-:W-:Y:S01]  /*1d90*/  ISETP.GT.U32.AND P4, PT, R0.reuse, R56, PT ;  /* 0x000000380000720c */ /* 0x040fe20003f84070 */
[----:B------:R-:W-:Y:S01]  /*1da0*/  @!P3 IMAD.MOV R94, RZ, RZ, -R94 ;  /* 0x000000ffff5eb224 */ /* 0x000fe200078e0a5e */
[C---:B------:R-:W-:Y:S01]  /*1db0*/  ISETP.GT.U32.AND P3, PT, R0.reuse, R46, PT ;  /* 0x0000002e0000720c */ /* 0x040fe20003f64070 */
[----:B------:R-:W-:Y:S01]  /*1dc0*/  @!P2 IMAD.MOV R55, RZ, RZ, -R55 ;  /* 0x000000ffff37a224 */ /* 0x000fe200078e0a37 */
[----:B------:R-:W-:Y:S01]  /*1dd0*/  ISETP.GT.U32.AND P2, PT, R0, R57, PT ;  /* 0x000000390000720c */ /* 0x000fe20003f44070 */
[--C-:B------:R-:W-:Y:S01]  /*1de0*/  @!P0 IMAD.IADD R43, R43, 0x1, -R0.reuse ;  /* 0x000000012b2b8824 */ /* 0x100fe200078e0a00 */
[----:B------:R-:W-:Y:S01]  /*1df0*/  ISETP.GE.AND P0, PT, R27, RZ, PT ;  /* 0x000000ff1b00720c */ /* 0x000fe20003f06270 */
[--C-:B------:R-:W-:Y:S01]  /*1e00*/  @!P6 IMAD.IADD R3, R3, 0x1, -R0.reuse ;  /* 0x000000010303e824 */ /* 0x100fe200078e0a00 */
[----:B------:R-:W-:Y:S01]  /*1e10*/  ISETP.GE.AND P6, PT, R21, RZ, PT ;  /* 0x000000ff1500720c */ /* 0x000fe20003fc6270 */
[----:B------:R-:W-:Y:S01]  /*1e20*/  USHF.L.U32 UR4, UR8, 0x15, URZ ;  /* 0x0000001508047899 */ /* 0x000fe200080006ff */
[----:B-1----:R-:W-:Y:S01]  /*1e30*/  VIADD R4, R126, 0x1f ;  /* 0x0000001f7e047836 */ /* 0x002fe20000000000 */
[----:B--2---:R-:W-:Y:S01]  /*1e40*/  R2UR UR18, R6 ;  /* 0x00000000061272ca */ /* 0x004fe200000e0000 */
[--C-:B------:R-:W-:Y:S01]  /*1e50*/  @!P5 IMAD.IADD R42, R42, 0x1, -R0.reuse ;  /* 0x000000012a2ad824 */ /* 0x100fe200078e0a00 */
[----:B------:R-:W-:Y:S01]  /*1e60*/  ULOP3.LUT UR4, UR4, 0x600000, URZ, 0xc0, !UPT ;  /* 0x0060000004047892 */ /* 0x000fe2000f8ec0ff */
[--C-:B------:R-:W-:Y:S01]  /*1e70*/  @!P4 IMAD.IADD R56, R56, 0x1, -R0.reuse ;  /* 0x000000013838c824 */ /* 0x100fe200078e0a00 */
[----:B------:R-:W-:Y:S01]  /*1e80*/  ISETP.GE.AND P5, PT, R29, RZ, PT ;  /* 0x000000ff1d00720c */ /* 0x000fe20003fa6270 */
[--C-:B------:R-:W-:Y:S01]  /*1e90*/  @!P3 IMAD.IADD R46, R46, 0x1, -R0.reuse ;  /* 0x000000012e2eb824 */ /* 0x100fe200078e0a00 */
[----:B------:R-:W-:Y:S01]  /*1ea0*/  BAR.SYNC.DEFER_BLOCKING 0x0 ;  /* 0x0000000000007b1d */ /* 0x000fe20000010000 */
[----:B------:R-:W-:Y:S01]  /*1eb0*/  @!P2 IMAD.IADD R57, R57, 0x1, -R0 ;  /* 0x000000013939a824 */ /* 0x000fe200078e0a00 */
[----:B------:R-:W-:Y:S01]  /*1ec0*/  LOP3.LUT R0, R73, 0x7f, RZ, 0xc0, !PT ;  /* 0x0000007f49007812 */ /* 0x000fe200078ec0ff */
[----:B----4-:R-:W-:Y:S01]  /*1ed0*/  IMAD R5, R5, UR6, RZ ;  /* 0x0000000605057c24 */ /* 0x010fe2000f8e02ff */
[----:B------:R-:W-:Y:S01]  /*1ee0*/  ISETP.GE.AND P4, PT, R30, RZ, PT ;  /* 0x000000ff1e00720c */ /* 0x000fe20003f86270 */
[----:B------:R-:W-:Y:S01]  /*1ef0*/  @!P0 IMAD.MOV R58, RZ, RZ, -R58 ;  /* 0x000000ffff3a8224 */ /* 0x000fe200078e0a3a */
[----:B------:R-:W-:Y:S01]  /*1f00*/  ISETP.GE.AND P3, PT, R31, RZ, PT ;  /* 0x000000ff1f00720c */ /* 0x000fe20003f66270 */
[----:B------:R-:W-:Y:S01]  /*1f10*/  @!P6 IMAD.MOV R111, RZ, RZ, -R111 ;  /* 0x000000ffff6fe224 */ /* 0x000fe200078e0a6f */
[----:B------:R-:W-:Y:S01]  /*1f20*/  ISETP.NE.U32.AND P2, PT, R0, RZ, PT ;  /* 0x000000ff0000720c */ /* 0x000fe20003f45070 */
[----:B------:R-:W-:Y:S01]  /*1f30*/  IMAD R37, R82, 0x2, R19 ;  /* 0x0000000252257824 */ /* 0x000fe200078e0213 */
[----:B------:R-:W-:Y:S01]  /*1f40*/  ISETP.GT.AND P0, PT, R4, 0x1f, PT ;  /* 0x0000001f0400780c */ /* 0x000fe20003f04270 */
[----:B------:R-:W-:-:S12]  /*1f50*/  @P1 BRA `(.L_x_5) ;  /* 0x0000000000181947 */ /* 0x000fd80003800000 */
[----:B------:R-:W-:Y:S01]  /*1f60*/  ELECT P6, URZ, PT ;  /* 0x0000000000ff782f */ /* 0x000fe200038c0000 */
[----:B------:R-:W-:Y:S01]  /*1f70*/  IMAD.MOV.U32 R6, RZ, RZ, 0x1 ;  /* 0x00000001ff067424 */ /* 0x000fe200078e00ff */
[----:B------:R-:W-:Y:S01]  /*1f80*/  UMOV UR6, 0x40 ;  /* 0x0000004000067882 */ /* 0x000fe20000000000 */
[----:B------:R-:W-:Y:S01]  /*1f90*/  UVIRTCOUNT.DEALLOC.SMPOOL 0x80 ;  /* 0x000000800000784c */ /* 0x000fe20000000000 */
[----:B------:R-:W-:-:S09]  /*1fa0*/  ULEA UR6, UR5, UR6, 0x18 ;  /* 0x0000000605067291 */ /* 0x000fd2000f8ec0ff */
[----:B------:R0:W-:Y:S03]  /*1fb0*/  @P6 STS.U8 [UR6], R6 ;  /* 0x00000006ff006988 */ /* 0x0001e60008000006 */
.L_x_5:
[----:B------:R-:W-:Y:S01]  /*1fc0*/  UIADD3 UR12, UPT, UPT, UR18, UR4, URZ ;  /* 0x00000004120c7290 */ /* 0x000fe2000fffe0ff */
[----:B------:R-:W-:Y:S01]  /*1fd0*/  @!P5 IMAD.MOV R109, RZ, RZ, -R109 ;  /* 0x000000ffff6dd224 */ /* 0x000fe200078e0a6d */
[----:B------:R-:W-:Y:S01]  /*1fe0*/  VOTEU.ALL UP0, P2 ;  /* 0x0000000000ff7886 */ /* 0x000fe20001000000 */
[----:B------:R-:W-:Y:S01]  /*1ff0*/  UMOV UR13, UR10 ;  /* 0x0000000a000d7c82 */ /* 0x000fe20008000000 */
[----:B------:R-:W-:Y:S01]  /*2000*/  VOTEU.ALL UP1, P2 ;  /* 0x0000000000ff7886 */ /* 0x000fe20001020000 */
[----:B------:R-:W-:Y:S01]  /*2010*/  IADD3 R50, P5, PT, R5, UR20, RZ ;  /* 0x0000001405327c10 */ /* 0x000fe2000ffbe0ff */
[----:B------:R-:W-:Y:S01]  /*2020*/  IMAD R49, R82, 0x2, R37 ;  /* 0x0000000252317824 */ /* 0x000fe200078e0225 */
[----:B------:R-:W-:-:S04]  /*2030*/  @!UP0 UIADD3 UR4, UPT, UPT, -UR7, 0x100000, URZ ;  /* 0x0010000007048890 */ /* 0x000fc8000fffe1ff */
[----:B------:R-:W-:Y:S02]  /*2040*/  @!UP0 USHF.L.U32 UR5, UR4, 0xb, URZ ;  /* 0x0000000b04058899 */ /* 0x000fe400080006ff */
[----:B------:R-:W-:Y:S01]  /*2050*/  @!UP0 USHF.L.U32 UR4, UR4, 0x1, URZ ;  /* 0x0000000104048899 */ /* 0x000fe200080006ff */
[----:B------:R-:W-:Y:S01]  /*2060*/  ISETP.LT.AND P6, PT, R71, R126, P0 ;  /* 0x0000007e4700720c */ /* 0x000fe200007c1270 */
[----:B------:R-:W-:Y:S01]  /*2070*/  STTM.16dp32bit_t0_t15.x64 tmem[UR12], RZ ;  /* 0x000000ff000079ed */ /* 0x000fe20008b0000c */
[----:B------:R-:W-:Y:S01]  /*2080*/  STTM.16dp32bit_t16_t31.x64 tmem[UR12+0x40], RZ ;  /* 0x000040ff000079ed */ /* 0x000fe20008b2000c */
[----:B------:R-:W1:Y:S02]  /*2090*/  FENCE.VIEW.ASYNC.T ;  /* 0x00000000000073c6 */ /* 0x000e640000000200 */
[----:B-1----:R-:W-:Y:S01]  /*20a0*/  BAR.SYNC.DEFER_BLOCKING 0x0 ;  /* 0x0000000000007b1d */ /* 0x002fe20000010000 */
[----:B------:R-:W-:Y:S01]  /*20b0*/  LEA.HI.X.SX32 R52, R5, UR21, 0x1, P5 ;  /* 0x0000001505347c11 */ /* 0x000fe2000a8f0eff */
[----:B------:R-:W-:Y:S01]  /*20c0*/  IMAD R9, R82, 0x2, R49 ;  /* 0x0000000252097824 */ /* 0x000fe200078e0231 */
[----:B0-----:R-:W-:-:S02]  /*20d0*/  IADD3 R6, P5, PT, R7, R50, RZ ;  /* 0x0000003207067210 */ /* 0x001fc40007fbe0ff */
[----:B------:R-:W-:Y:S01]  /*20e0*/  LOP3.LUT R5, R71, 0x8, RZ, 0xfc, !PT ;  /* 0x0000000847057812 */ /* 0x000fe200078efcff */
[----:B------:R-:W-:Y:S01]  /*20f0*/  IMAD R23, R82, 0x2, R9 ;  /* 0x0000000252177824 */ /* 0x000fe200078e0209 */
[----:B------:R-:W-:Y:S02]  /*2100*/  LEA.HI.X.SX32 R7, R7, R52, 0x1, P5 ;  /* 0x0000003407077211 */ /* 0x000fe400028f0eff */
[----:B------:R-:W-:Y:S01]  /*2110*/  PRMT R140, RZ, 0x7610, R140 ;  /* 0x00007610ff8c7816 */ /* 0x000fe2000000008c */
[----:B------:R-:W-:Y:S01]  /*2120*/  @!P4 IMAD.MOV R59, RZ, RZ, -R59 ;  /* 0x000000ffff3bc224 */ /* 0x000fe200078e0a3b */
[----:B------:R-:W-:Y:S01]  /*2130*/  ISETP.LT.AND P5, PT, R5, R126, P0 ;  /* 0x0000007e0500720c */ /* 0x000fe200007a1270 */
[----:B------:R-:W-:Y:S01]  /*2140*/  @!P3 IMAD.MOV R102, RZ, RZ, -R102 ;  /* 0x000000ffff66b224 */ /* 0x000fe200078e0a66 */
[----:B------:R-:W-:Y:S02]  /*2150*/  LOP3.LUT R11, R71, 0x18, RZ, 0xfc, !PT ;  /* 0x00000018470b7812 */ /* 0x000fe400078efcff */
[----:B------:R-:W-:-:S02]  /*2160*/  PRMT R142, RZ, 0x7610, R142 ;  /* 0x00007610ff8e7816 */ /* 0x000fc4000000008e */
[----:B------:R-:W-:Y:S02]  /*2170*/  LOP3.LUT R15, R71, 0x2, RZ, 0xfc, !PT ;  /* 0x00000002470f7812 */ /* 0x000fe400078efcff */
[----:B------:R-:W-:Y:S02]  /*2180*/  PRMT R144, RZ, 0x7610, R144 ;  /* 0x00007610ff907816 */ /* 0x000fe40000000090 */
[----:B------:R-:W-:Y:S02]  /*2190*/  PRMT R122, RZ, 0x7610, R122 ;  /* 0x00007610ff7a7816 */ /* 0x000fe4000000007a */
[----:B------:R-:W-:Y:S01]  /*21a0*/  PRMT R148, RZ, 0x7610, R148 ;  /* 0x00007610ff947816 */ /* 0x000fe20000000094 */
[----:B------:R-:W0:Y:S02]  /*21b0*/  FENCE.VIEW.ASYNC.S ;  /* 0x00000000000073c6 */ /* 0x000e240000000000 */
[----:B0-----:R0:W1:Y:S02]  /*21c0*/  @!UP1 SYNCS.EXCH.64 URZ, [UR13], UR4 ;  /* 0x000000040dff95b2 */ /* 0x0010640008000100 */
[----:B-1----:R-:W-:Y:S01]  /*21d0*/  BAR.SYNC.DEFER_BLOCKING 0x0 ;  /* 0x0000000000007b1d */ /* 0x002fe20000010000 */
[----:B------:R-:W-:-:S04]  /*21e0*/  IMAD R67, R82, 0x2, R23 ;  /* 0x0000000252437824 */ /* 0x000fc800078e0217 */
[----:B------:R-:W-:Y:S01]  /*21f0*/  IMAD R13, R82, 0x4, R67 ;  /* 0x00000004520d7824 */ /* 0x000fe200078e0243 */
[----:B------:R-:W-:Y:S02]  /*2200*/  ISETP.GE.AND P4, PT, R24, RZ, PT ;  /* 0x000000ff1800720c */ /* 0x000fe40003f86270 */
[----:B------:R-:W-:Y:S01]  /*2210*/  LOP3.LUT R21, R71, 0x12, RZ, 0xfc, !PT ;  /* 0x0000001247157812 */ /* 0x000fe200078efcff */
[C---:B------:R-:W-:Y:S01]  /*2220*/  IMAD R27, R82.reuse, 0x2, R13 ;  /* 0x00000002521b7824 */ /* 0x040fe200078e020d */
[----:B------:R-:W-:Y:S02]  /*2230*/  PRMT R152, RZ, 0x7610, R152 ;  /* 0x00007610ff987816 */ /* 0x000fe40000000098 */
[----:B------:R-:W-:Y:S01]  /*2240*/  PRMT R160, RZ, 0x7610, R160 ;  /* 0x00007610ffa07816 */ /* 0x000fe200000000a0 */
[----:B------:R-:W-:Y:S02]  /*2250*/  IMAD R69, R82, 0x2, R27 ;  /* 0x0000000252457824 */ /* 0x000fe400078e021b */
[----:B------:R-:W-:-:S02]  /*2260*/  IMAD.MOV.U32 R75, RZ, RZ, R33 ;  /* 0x000000ffff4b7224 */ /* 0x000fc400078e0021 */
[----:B------:R-:W-:Y:S01]  /*2270*/  IMAD.MOV.U32 R65, RZ, RZ, R35 ;  /* 0x000000ffff417224 */ /* 0x000fe200078e0023 */
[----:B------:R-:W-:Y:S01]  /*2280*/  PRMT R123, RZ, 0x7610, R123 ;  /* 0x00007610ff7b7816 */ /* 0x000fe2000000007b */
[----:B------:R-:W-:Y:S01]  /*2290*/  IMAD.MOV.U32 R107, RZ, RZ, R41 ;  /* 0x000000ffff6b7224 */ /* 0x000fe200078e0029 */
[----:B------:R-:W-:Y:S02]  /*22a0*/  PRMT R158, RZ, 0x7610, R158 ;  /* 0x00007610ff9e7816 */ /* 0x000fe4000000009e */
[----:B------:R-:W-:Y:S01]  /*22b0*/  PRMT R156, RZ, 0x7610, R156 ;  /* 0x00007610ff9c7816 */ /* 0x000fe2000000009c */
[----:B------:R-:W-:Y:S01]  /*22c0*/  IMAD.MOV.U32 R77, RZ, RZ, R39 ;  /* 0x000000ffff4d7224 */ /* 0x000fe200078e0027 */
[----:B------:R-:W2:Y:S01]  /*22d0*/  @P6 LDG.E.U8 R120, desc[UR16][R6.64] ;  /* 0x0000001006786981 */ /* 0x000ea2000c1e1100 */
[C---:B------:R-:W-:Y:S02]  /*22e0*/  IADD3 R8, P6, PT, R9.reuse, R50, RZ ;  /* 0x0000003209087210 */ /* 0x040fe40007fde0ff */
[----:B------:R-:W-:Y:S01]  /*22f0*/  PRMT R154, RZ, 0x7610, R154 ;  /* 0x00007610ff9a7816 */ /* 0x000fe2000000009a */
[----:B------:R-:W-:Y:S01]  /*2300*/  IMAD.MOV.U32 R81, RZ, RZ, R43 ;  /* 0x000000ffff517224 */ /* 0x000fe200078e002b */
[----:B------:R-:W-:Y:S01]  /*2310*/  LEA.HI.X.SX32 R9, R9, R52, 0x1, P6 ;  /* 0x0000003409097211 */ /* 0x000fe200030f0eff */
[----:B------:R-:W-:Y:S01]  /*2320*/  IMAD.MOV.U32 R85, RZ, RZ, R42 ;  /* 0x000000ffff557224 */ /* 0x000fe200078e002a */
[----:B------:R-:W-:Y:S01]  /*2330*/  ISETP.GE.AND P6, PT, R10, RZ, PT ;  /* 0x000000ff0a00720c */ /* 0x000fe20003fc6270 */
[----:B------:R-:W1:Y:S01]  /*2340*/  LDCU UR6, c[0x0][0x3b0] ;  /* 0x00007600ff0677ac */ /* 0x000e620008000800 */
[----:B------:R-:W-:Y:S01]  /*2350*/  LOP3.LUT R10, R71, 0x10, RZ, 0xfc, !PT ;  /* 0x00000010470a7812 */ /* 0x000fe200078efcff */
[----:B------:R-:W3:Y:S01]  /*2360*/  @P5 LDG.E.U8 R140, desc[UR16][R8.64] ;  /* 0x00000010088c5981 */ /* 0x000ee2000c1e1100 */
[C---:B------:R-:W-:Y:S01]  /*2370*/  IADD3 R12, P5, PT, R13.reuse, R50, RZ ;  /* 0x000000320d0c7210 */ /* 0x040fe20007fbe0ff */
[----:B------:R-:W-:Y:S01]  /*2380*/  IMAD R51, R82, 0x2, R69 ;  /* 0x0000000252337824 */ /* 0x000fe200078e0245 */
[----:B------:R-:W-:Y:S01]  /*2390*/  ISETP.LT.AND P3, PT, R10, R126, P0 ;  /* 0x0000007e0a00720c */ /* 0x000fe20000761270 */
[----:B------:R-:W-:Y:S01]  /*23a0*/  @!P4 IMAD.MOV R103, RZ, RZ, -R103 ;  /* 0x000000ffff67c224 */ /* 0x000fe200078e0a67 */
[----:B------:R-:W-:Y:S01]  /*23b0*/  LEA.HI.X.SX32 R13, R13, R52, 0x1, P5 ;  /* 0x000000340d0d7211 */ /* 0x000fe200028f0eff */
[----:B------:R-:W-:Y:S01]  /*23c0*/  IMAD R29, R82, 0x2, R51 ;  /* 0x00000002521d7824 */ /* 0x000fe200078e0233 */
[----:B------:R-:W-:-:S02]  /*23d0*/  ISETP.LT.AND P5, PT, R11, R126, P0 ;  /* 0x0000007e0b00720c */ /* 0x000fc400007a1270 */
[----:B------:R-:W-:Y:S01]  /*23e0*/  ISETP.GE.AND P4, PT, R17, RZ, PT ;  /* 0x000000ff1100720c */ /* 0x000fe20003f86270 */
[----:B------:R-:W-:Y:S01]  /*23f0*/  @!P6 IMAD.MOV R60, RZ, RZ, -R60 ;  /* 0x000000ffff3ce224 */ /* 0x000fe200078e0a3c */
[----:B------:R-:W-:-:S05]  /*2400*/  IADD3 R14, P6, PT, R29, R50, RZ ;  /* 0x000000321d0e7210 */ /* 0x000fca0007fde0ff */
[----:B------:R-:W4:Y:S01]  /*2410*/  @P3 LDG.E.U8 R142, desc[UR16][R12.64] ;  /* 0x000000100c8e3981 */ /* 0x000f22000c1e1100 */
[----:B------:R-:W-:Y:S02]  /*2420*/  ISETP.GE.AND P3, PT, R16, RZ, PT ;  /* 0x000000ff1000720c */ /* 0x000fe40003f66270 */
[----:B------:R-:W-:Y:S01]  /*2430*/  LEA.HI.X.SX32 R17, R29, R52, 0x1, P6 ;  /* 0x000000341d117211 */ /* 0x000fe200030f0eff */
[----:B------:R-:W-:Y:S01]  /*2440*/  @P5 IMAD.MOV.U32 R16, RZ, RZ, R14 ;  /* 0x000000ffff105224 */ /* 0x000fe200078e000e */
[----:B------:R-:W-:Y:S01]  /*2450*/  ISETP.LT.AND P6, PT, R15, R126, P0 ;  /* 0x0000007e0f00720c */ /* 0x000fe200007c1270 */
[----:B------:R-:W-:-:S03]  /*2460*/  @!P4 IMAD.MOV R61, RZ, RZ, -R61 ;  /* 0x000000ffff3dc224 */ /* 0x000fc600078e0a3d */
[----:B------:R5:W2:Y:S01]  /*2470*/  @P5 LDG.E.U8 R144, desc[UR16][R16.64] ;  /* 0x0000001010905981 */ /* 0x000aa2000c1e1100 */
[----:B------:R-:W-:Y:S02]  /*2480*/  ISETP.GE.AND P4, PT, R18, RZ, PT ;  /* 0x000000ff1200720c */ /* 0x000fe40003f86270 */
[----:B------:R-:W-:Y:S02]  /*2490*/  LOP3.LUT R18, R71, 0xa, RZ, 0xfc, !PT ;  /* 0x0000000a47127812 */ /* 0x000fe400078efcff */
[----:B------:R-:W-:Y:S01]  /*24a0*/  @!P3 IMAD.MOV R104, RZ, RZ, -R104 ;  /* 0x000000ffff68b224 */ /* 0x000fe200078e0a68 */
[----:B------:R-:W-:Y:S02]  /*24b0*/  ISETP.GE.AND P3, PT, R20, RZ, PT ;  /* 0x000000ff1400720c */ /* 0x000fe40003f66270 */
[----:B-----5:R-:W-:-:S04]  /*24c0*/  IADD3 R16, P5, PT, R19, R50, RZ ;  /* 0x0000003213107210 */ /* 0x020fc80007fbe0ff */
[----:B------:R-:W-:Y:S01]  /*24d0*/  LEA.HI.X.SX32 R19, R19, R52, 0x1, P5 ;  /* 0x0000003413137211 */ /* 0x000fe200028f0eff */
[----:B------:R-:W-:Y:S01]  /*24e0*/  @P6 IMAD.MOV.U32 R24, RZ, RZ, R16 ;  /* 0x000000ffff186224 */ /* 0x000fe200078e0010 */
[----:B------:R-:W-:-:S03]  /*24f0*/  ISETP.LT.AND P5, PT, R18, R126, P0 ;  /* 0x0000007e1200720c */ /* 0x000fc600007a1270 */
[----:B------:R-:W-:-:S05]  /*2500*/  @P6 IMAD.MOV.U32 R25, RZ, RZ, R19 ;  /* 0x000000ffff196224 */ /* 0x000fca00078e0013 */
[----:B------:R5:W2:Y:S01]  /*2510*/  @P6 LDG.E.U8 R122, desc[UR16][R24.64] ;  /* 0x00000010187a6981 */ /* 0x000aa2000c1e1100 */
[----:B------:R-:W-:Y:S01]  /*2520*/  IADD3 R20, P6, PT, R23, R50, RZ ;  /* 0x0000003217147210 */ /* 0x000fe20007fde0ff */
[----:B------:R-:W-:Y:S01]  /*2530*/  @!P4 IMAD.MOV R62, RZ, RZ, -R62 ;  /* 0x000000ffff3ec224 */ /* 0x000fe200078e0a3e */
[----:B------:R-:W-:Y:S02]  /*2540*/  ISETP.LT.AND P4, PT, R21, R126, P0 ;  /* 0x0000007e1500720c */ /* 0x000fe40000781270 */
[----:B------:R-:W-:Y:S02]  /*2550*/  LEA.HI.X.SX32 R23, R23, R52, 0x1, P6 ;  /* 0x0000003417177211 */ /* 0x000fe400030f0eff */
[----:B------:R-:W-:Y:S01]  /*2560*/  ISETP.GE.AND P6, PT, R22, RZ, PT ;  /* 0x000000ff1600720c */ /* 0x000fe20003fc6270 */
[----:B------:R-:W-:Y:S02]  /*2570*/  @P5 IMAD.MOV.U32 R22, RZ, RZ, R20 ;  /* 0x000000ffff165224 */ /* 0x000fe400078e0014 */
[----:B------:R-:W-:Y:S01]  /*2580*/  @!P3 IMAD.MOV R105, RZ, RZ, -R105 ;  /* 0x000000ffff69b224 */ /* 0x000fe200078e0a69 */
[----:B-----5:R-:W-:-:S02]  /*2590*/  LOP3.LUT R24, R71, 0x1a, RZ, 0xfc, !PT ;  /* 0x0000001a47187812 */ /* 0x020fc400078efcff */
[----:B------:R5:W2:Y:S01]  /*25a0*/  @P5 LDG.E.U8 R148, desc[UR16][R22.64] ;  /* 0x0000001016945981 */ /* 0x000aa2000c1e1100 */
[----:B------:R-:W-:Y:S01]  /*25b0*/  IMAD R79, R82, 0x2, R29 ;  /* 0x00000002524f7824 */ /* 0x000fe200078e021d */
[----:B------:R-:W-:-:S05]  /*25c0*/  ISETP.GE.AND P5, PT, R26, RZ, PT ;  /* 0x000000ff1a00720c */ /* 0x000fca0003fa6270 */
[----:B------:R-:W-:Y:S01]  /*25d0*/  @!P6 IMAD.MOV R63, RZ, RZ, -R63 ;  /* 0x000000ffff3fe224 */ /* 0x000fe200078e0a3f */
[-C--:B------:R-:W-:Y:S02]  /*25e0*/  IADD3 R26, P6, PT, R79, R50.reuse, RZ ;  /* 0x000000324f1a7210 */ /* 0x080fe40007fde0ff */
[----:B-----5:R-:W-:-:S04]  /*25f0*/  IADD3 R22, P3, PT, R27, R50, RZ ;  /* 0x000000321b167210 */ /* 0x020fc80007f7e0ff */
[----:B------:R-:W-:Y:S01]  /*2600*/  LEA.HI.X.SX32 R25, R27, R52, 0x1, P3 ;  /* 0x000000341b197211 */ /* 0x000fe200018f0eff */
[----:B------:R-:W-:Y:S01]  /*2610*/  @P4 IMAD.MOV.U32 R30, RZ, RZ, R22 ;  /* 0x000000ffff1e4224 */ /* 0x000fe200078e0016 */
[----:B------:R-:W-:-:S03]  /*2620*/  ISETP.LT.AND P3, PT, R24, R126, P0 ;  /* 0x0000007e1800720c */ /* 0x000fc60000761270 */
[----:B------:R-:W-:Y:S01]  /*2630*/  @P4 IMAD.MOV.U32 R31, RZ, RZ, R25 ;  /* 0x000000ffff1f4224 */ /* 0x000fe200078e0019 */
[----:B------:R-:W-:-:S04]  /*2640*/  LEA.HI.X.SX32 R29, R79, R52, 0x1, P6 ;  /* 0x000000344f1d7211 */ /* 0x000fc800030f0eff */
[----:B------:R5:W2:Y:S01]  /*2650*/  @P4 LDG.E.U8 R152, desc[UR16][R30.64] ;  /* 0x000000101e984981 */ /* 0x000aa2000c1e1100 */
[----:B------:R-:W-:Y:S02]  /*2660*/  ISETP.GE.AND P4, PT, R28, RZ, PT ;  /* 0x000000ff1c00720c */ /* 0x000fe40003f86270 */
[----:B------:R-:W-:Y:S02]  /*2670*/  LOP3.LUT R27, R71, 0x4, RZ, 0xfc, !PT ;  /* 0x00000004471b7812 */ /* 0x000fe400078efcff */
[----:B------:R-:W-:Y:S02]  /*2680*/  @P3 IMAD.MOV.U32 R28, RZ, RZ, R26 ;  /* 0x000000ffff1c3224 */ /* 0x000fe400078e001a */
[----:B------:R-:W-:-:S03]  /*2690*/  ISETP.LT.AND P6, PT, R27, R126, P0 ;  /* 0x0000007e1b00720c */ /* 0x000fc600007c1270 */
[----:B------:R0:W2:Y:S01]  /*26a0*/  @P3 LDG.E.U8 R160, desc[UR16][R28.64] ;  /* 0x000000101ca03981 */ /* 0x0000a2000c1e1100 */
[----:B-----5:R-:W-:Y:S01]  /*26b0*/  LOP3.LUT R30, R71, 0xc, RZ, 0xfc, !PT ;  /* 0x0000000c471e7812 */ /* 0x020fe200078efcff */
[----:B------:R-:W-:Y:S02]  /*26c0*/  @!P5 IMAD.MOV R65, RZ, RZ, -R65 ;  /* 0x000000ffff41d224 */ /* 0x000fe400078e0a41 */
[----:B------:R-:W-:Y:S01]  /*26d0*/  @!P4 IMAD.MOV R75, RZ, RZ, -R75 ;  /* 0x000000ffff4bc224 */ /* 0x000fe200078e0a4b */
[----:B------:R-:W-:Y:S02]  /*26e0*/  ISETP.GE.AND P4, PT, R32, RZ, PT ;  /* 0x000000ff2000720c */ /* 0x000fe40003f86270 */
[-C--:B------:R-:W-:Y:S02]  /*26f0*/  IADD3 R32, P5, PT, R67, R50.reuse, RZ ;  /* 0x0000003243207210 */ /* 0x080fe40007fbe0ff */
[----:B0-----:R-:W-:-:S04]  /*2700*/  IADD3 R28, P3, PT, R37, R50, RZ ;  /* 0x00000032251c7210 */ /* 0x001fc80007f7e0ff */
[----:B------:R-:W-:Y:S01]  /*2710*/  LEA.HI.X.SX32 R31, R37, R52, 0x1, P3 ;  /* 0x00000034251f7211 */ /* 0x000fe200018f0eff */
[----:B------:R-:W-:Y:S01]  /*2720*/  @P6 IMAD.MOV.U32 R36, RZ, RZ, R28 ;  /* 0x000000ffff246224 */ /* 0x000fe200078e001c */
[----:B------:R-:W-:Y:S02]  /*2730*/  ISETP.LT.AND P3, PT, R30, R126, P0 ;  /* 0x0000007e1e00720c */ /* 0x000fe40000761270 */
[----:B------:R-:W-:Y:S01]  /*2740*/  LOP3.LUT R33, R71, 0x14, RZ, 0xfc, !PT ;  /* 0x0000001447217812 */ /* 0x000fe200078efcff */
[----:B------:R-:W-:Y:S01]  /*2750*/  @P6 IMAD.MOV.U32 R37, RZ, RZ, R31 ;  /* 0x000000ffff256224 */ /* 0x000fe200078e001f */
[----:B------:R-:W-:Y:S02]  /*2760*/  LEA.HI.X.SX32 R35, R67, R52, 0x1, P5 ;  /* 0x0000003443237211 */ /* 0x000fe400028f0eff */
[----:B------:R-:W-:Y:S01]  /*2770*/  ISETP.LT.AND P5, PT, R33, R126, P0 ;  /* 0x0000007e2100720c */ /* 0x000fe200007a1270 */
[----:B------:R-:W-:Y:S01]  /*2780*/  @!P4 IMAD.MOV R107, RZ, RZ, -R107 ;  /* 0x000000ffff6bc224 */ /* 0x000fe200078e0a6b */
[----:B------:R0:W5:Y:S01]  /*2790*/  @P6 LDG.E.U8 R123, desc[UR16][R36.64] ;  /* 0x00000010247b6981 */ /* 0x000162000c1e1100 */
[----:B------:R-:W-:-:S02]  /*27a0*/  ISETP.GE.AND P6, PT, R34, RZ, PT ;  /* 0x000000ff2200720c */ /* 0x000fc40003fc6270 */
[----:B------:R-:W-:Y:S02]  /*27b0*/  LOP3.LUT R34, R71, 0x1c, RZ, 0xfc, !PT ;  /* 0x0000001c47227812 */ /* 0x000fe400078efcff */
[----:B------:R-:W-:Y:S02]  /*27c0*/  @P3 IMAD.MOV.U32 R40, RZ, RZ, R32 ;  /* 0x000000ffff283224 */ /* 0x000fe400078e0020 */
[----:B------:R-:W-:Y:S01]  /*27d0*/  @P3 IMAD.MOV.U32 R41, RZ, RZ, R35 ;  /* 0x000000ffff293224 */ /* 0x000fe200078e0023 */
[----:B0-----:R-:W-:-:S04]  /*27e0*/  IADD3 R36, P4, PT, R69, R50, RZ ;  /* 0x0000003245247210 */ /* 0x001fc80007f9e0ff */
[----:B------:R0:W2:Y:S01]  /*27f0*/  @P3 LDG.E.U8 R158, desc[UR16][R40.64] ;  /* 0x00000010289e3981 */ /* 0x0000a2000c1e1100 */
[----:B------:R-:W-:Y:S01]  /*2800*/  IMAD R39, R82, 0x2, R79 ;  /* 0x0000000252277824 */ /* 0x000fe200078e024f */
[----:B------:R-:W-:Y:S01]  /*2810*/  LEA.HI.X.SX32 R37, R69, R52, 0x1, P4 ;  /* 0x0000003445257211 */ /* 0x000fe200020f0eff */
[----:B------:R-:W-:Y:S01]  /*2820*/  @!P6 IMAD.MOV R77, RZ, RZ, -R77 ;  /* 0x000000ffff4de224 */ /* 0x000fe200078e0a4d */
[----:B------:R-:W-:Y:S02]  /*2830*/  ISETP.LT.AND P3, PT, R34, R126, P0 ;  /* 0x0000007e2200720c */ /* 0x000fe40000761270 */
[----:B------:R-:W-:Y:S01]  /*2840*/  ISETP.GE.AND P4, PT, R38, RZ, PT ;  /* 0x000000ff2600720c */ /* 0x000fe20003f86270 */
[----:B------:R-:W2:Y:S01]  /*2850*/  @P5 LDG.E.U8 R156, desc[UR16][R36.64] ;  /* 0x00000010249c5981 */ /* 0x000ea2000c1e1100 */
[----:B------:R-:W-:Y:S02]  /*2860*/  IADD3 R38, P6, PT, R39, R50, RZ ;  /* 0x0000003227267210 */ /* 0x000fe40007fde0ff */
[----:B------:R-:W-:-:S02]  /*2870*/  ISETP.GE.AND P5, PT, R72, RZ, PT ;  /* 0x000000ff4800720c */ /* 0x000fc40003fa6270 */
[----:B------:R-:W-:Y:S02]  /*2880*/  LEA.HI.X.SX32 R39, R39, R52, 0x1, P6 ;  /* 0x0000003427277211 */ /* 0x000fe400030f0eff */
[----:B------:R-:W-:Y:S02]  /*2890*/  LEA.HI R69, R73, 0xe, RZ, 0x1a ;  /* 0x0000000e49457811 */ /* 0x000fe400078fd0ff */
[----:B------:R-:W-:Y:S01]  /*28a0*/  ISETP.GE.AND P6, PT, R70, RZ, PT ;  /* 0x000000ff4600720c */ /* 0x000fe20003fc6270 */
[----:B------:R-:W-:Y:S01]  /*28b0*/  IMAD.MOV.U32 R79, RZ, RZ, R3 ;  /* 0x000000ffff4f7224 */ /* 0x000fe200078e0003 */
[----:B------:R-:W2:Y:S01]  /*28c0*/  @P3 LDG.E.U8 R154, desc[UR16][R38.64] ;  /* 0x00000010269a3981 */ /* 0x000ea2000c1e1100 */
[----:B0-----:R-:W-:Y:S01]  /*28d0*/  IMAD R41, R69, R82, RZ ;  /* 0x0000005245297224 */ /* 0x001fe200078e02ff */
[----:B------:R-:W-:Y:S02]  /*28e0*/  LEA.HI R3, R73, 0x1e, RZ, 0x1a ;  /* 0x0000001e49037811 */ /* 0x000fe400078fd0ff */
[----:B------:R-:W-:Y:S01]  /*28f0*/  ISETP.LT.AND P3, PT, R69, R126, P0 ;  /* 0x0000007e4500720c */ /* 0x000fe20000761270 */
[----:B------:R-:W-:Y:S01]  /*2900*/  @!P5 IMAD.MOV R81, RZ, RZ, -R81 ;  /* 0x000000ffff51d224 */ /* 0x000fe200078e0a51 */
[----:B------:R-:W-:Y:S01]  /*2910*/  IADD3 R40, P5, PT, R41, R50, RZ ;  /* 0x0000003229287210 */ /* 0x000fe20007fbe0ff */
[----:B------:R-:W-:Y:S01]  /*2920*/  IMAD R43, R3, R82, RZ ;  /* 0x00000052032b7224 */ /* 0x000fe200078e02ff */
[----:B------:R-:W-:Y:S01]  /*2930*/  PRMT R150, RZ, 0x7610, R150 ;  /* 0x00007610ff967816 */ /* 0x000fe20000000096 */
[----:B------:R-:W-:Y:S01]  /*2940*/  @!P4 IMAD.MOV R79, RZ, RZ, -R79 ;  /* 0x000000ffff4fc224 */ /* 0x000fe200078e0a4f */
[----:B------:R-:W-:Y:S01]  /*2950*/  LEA.HI.X.SX32 R41, R41, R52, 0x1, P5 ;  /* 0x0000003429297211 */ /* 0x000fe200028f0eff */
[----:B------:R-:W-:Y:S01]  /*2960*/  @!P6 IMAD.MOV R85, RZ, RZ, -R85 ;  /* 0x000000ffff55e224 */ /* 0x000fe200078e0a55 */
[----:B------:R-:W-:-:S02]  /*2970*/  IADD3 R42, P6, PT, R43, R50, RZ ;  /* 0x000000322b2a7210 */ /* 0x000fc40007fde0ff */
[----:B------:R-:W-:Y:S02]  /*2980*/  ISETP.LT.AND P4, PT, R3, R126, P0 ;  /* 0x0000007e0300720c */ /* 0x000fe40000781270 */
[----:B------:R-:W-:Y:S01]  /*2990*/  LEA.HI.X.SX32 R43, R43, R52, 0x1, P6 ;  /* 0x000000342b2b7211 */ /* 0x000fe200030f0eff */
[----:B------:R-:W2:Y:S01]  /*29a0*/  @P3 LDG.E.U8 R150, desc[UR16][R40.64] ;  /* 0x0000001028963981 */ /* 0x000ea2000c1e1100 */
[----:B------:R-:W-:Y:S02]  /*29b0*/  ISETP.GE.AND P5, PT, R66, RZ, PT ;  /* 0x000000ff4200720c */ /* 0x000fe40003fa6270 */
[----:B------:R-:W-:Y:S02]  /*29c0*/  ISETP.GE.AND P3, PT, R64, RZ, PT ;  /* 0x000000ff4000720c */ /* 0x000fe40003f66270 */
[----:B------:R-:W-:Y:S02]  /*29d0*/  ISETP.GE.AND P6, PT, R44, RZ, PT ;  /* 0x000000ff2c00720c */ /* 0x000fe40003fc6270 */
[----:B------:R-:W-:-:S02]  /*29e0*/  PRMT R146, RZ, 0x7610, R146 ;  /* 0x00007610ff927816 */ /* 0x000fc40000000092 */
[----:B------:R-:W-:Y:S01]  /*29f0*/  LOP3.LUT R44, R73, 0x1f, RZ, 0xc0, !PT ;  /* 0x0000001f492c7812 */ /* 0x000fe200078ec0ff */
[----:B------:R-:W-:Y:S01]  /*2a00*/  IMAD.MOV.U32 R87, RZ, RZ, R46 ;  /* 0x000000ffff577224 */ /* 0x000fe200078e002e */
[----:B------:R-:W-:Y:S02]  /*2a10*/  LOP3.LUT R46, RZ, R53, RZ, 0x33, !PT ;  /* 0x00000035ff2e7212 */ /* 0x000fe400078e33ff */
[----:B------:R-:W2:Y:S01]  /*2a20*/  @P4 LDG.E.U8 R146, desc[UR16][R42.64] ;  /* 0x000000102a924981 */ /* 0x000ea2000c1e1100 */
[----:B------:R-:W-:Y:S01]  /*2a30*/  ISETP.NE.AND P4, PT, R53, RZ, PT ;  /* 0x000000ff3500720c */ /* 0x000fe20003f85270 */
[----:B------:R-:W-:Y:S02]  /*2a40*/  IMAD R121, R44, R83, RZ ;  /* 0x000000532c797224 */ /* 0x000fe400078e02ff */
[----:B------:R-:W-:Y:S01]  /*2a50*/  @!P5 IMAD.MOV R56, RZ, RZ, -R56 ;  /* 0x000000ffff38d224 */ /* 0x000fe200078e0a38 */
[----:B------:R-:W-:Y:S01]  /*2a60*/  SEL R53, R46, R45, !P4 ;  /* 0x0000002d2e357207 */ /* 0x000fe20006000000 */
[----:B------:R-:W-:-:S02]  /*2a70*/  @!P3 IMAD.MOV R87, RZ, RZ, -R87 ;  /* 0x000000ffff57b224 */ /* 0x000fc400078e0a57 */
[----:B------:R-:W-:Y:S01]  /*2a80*/  @!P6 IMAD.MOV R57, RZ, RZ, -R57 ;  /* 0x000000ffff39e224 */ /* 0x000fe200078e0a39 */
[----:B------:R-:W-:Y:S02]  /*2a90*/  IADD3 R118, P5, PT, R121, UR22, RZ ;  /* 0x0000001679767c10 */ /* 0x000fe4000ffbe0ff */
[C---:B------:R-:W-:Y:S02]  /*2aa0*/  SEL R64, R46.reuse, R47, !P4 ;  /* 0x0000002f2e407207 */ /* 0x040fe40006000000 */
[C---:B------:R-:W-:Y:S02]  /*2ab0*/  SEL R66, R46.reuse, R48, !P4 ;  /* 0x000000302e427207 */ /* 0x040fe40006000000 */
[C---:B------:R-:W-:Y:S01]  /*2ac0*/  SEL R76, R46.reuse, R77, !P4 ;  /* 0x0000004d2e4c7207 */ /* 0x040fe20006000000 */
[----:B-1----:R-:W-:Y:S01]  /*2ad0*/  IMAD R47, R53, UR6, RZ ;  /* 0x00000006352f7c24 */ /* 0x002fe2000f8e02ff */
[C---:B------:R-:W-:Y:S02]  /*2ae0*/  SEL R88, R46.reuse, R88, !P4 ;  /* 0x000000582e587207 */ /* 0x040fe40006000000 */
[----:B------:R-:W-:-:S02]  /*2af0*/  SEL R91, R46, R91, !P4 ;  /* 0x0000005b2e5b7207 */ /* 0x000fc40006000000 */
[C---:B------:R-:W-:Y:S02]  /*2b00*/  SEL R90, R46.reuse, R90, !P4 ;  /* 0x0000005a2e5a7207 */ /* 0x040fe40006000000 */
[C---:B------:R-:W-:Y:S02]  /*2b10*/  SEL R70, R46.reuse, R54, !P4 ;  /* 0x000000362e467207 */ /* 0x040fe40006000000 */
[C---:B------:R-:W-:Y:S02]  /*2b20*/  SEL R94, R46.reuse, R94, !P4 ;  /* 0x0000005e2e5e7207 */ /* 0x040fe40006000000 */
[C---:B------:R-:W-:Y:S02]  /*2b30*/  SEL R72, R46.reuse, R55, !P4 ;  /* 0x000000372e487207 */ /* 0x040fe40006000000 */
        /* <DEDUP_REMOVED lines=21> */
[----:B------:R-:W-:Y:S01]  /*2c90*/  SEL R101, R46, R101, !P4 ;  /* 0x000000652e657207 */ /* 0x000fe20006000000 */
[----:B------:R-:W-:Y:S01]  /*2ca0*/  IMAD R53, R64, UR6, RZ ;  /* 0x0000000640357c24 */ /* 0x000fe2000f8e02ff */
[----:B------:R-:W-:Y:S01]  /*2cb0*/  LEA.HI.X.SX32 R121, R121, UR23, 0x1, P5 ;  /* 0x0000001779797c11 */ /* 0x000fe2000a8f0eff */
[----:B------:R-:W-:Y:S01]  /*2cc0*/  IMAD R55, R66, UR6, RZ ;  /* 0x0000000642377c24 */ /* 0x000fe2000f8e02ff */
[-C--:B------:R-:W-:Y:S02]  /*2cd0*/  IADD3 R48, P4, PT, R49, R50.reuse, RZ ;  /* 0x0000003231307210 */ /* 0x080fe40007f9e0ff */
[----:B------:R-:W-:Y:S01]  /*2ce0*/  IADD3 R50, P5, PT, R51, R50, RZ ;  /* 0x0000003233327210 */ /* 0x000fe20007fbe0ff */
[----:B------:R-:W-:Y:S01]  /*2cf0*/  IMAD R57, R70, UR6, RZ ;  /* 0x0000000646397c24 */ /* 0x000fe2000f8e02ff */
[-C--:B------:R-:W-:Y:S01]  /*2d00*/  LEA.HI.X.SX32 R49, R49, R52.reuse, 0x1, P4 ;  /* 0x0000003431317211 */ /* 0x080fe200020f0eff */
[----:B------:R-:W-:Y:S01]  /*2d10*/  IMAD R59, R72, UR6, RZ ;  /* 0x00000006483b7c24 */ /* 0x000fe2000f8e02ff */
[----:B------:R-:W-:-:S02]  /*2d20*/  LEA.HI.X.SX32 R51, R51, R52, 0x1, P5 ;  /* 0x0000003433337211 */ /* 0x000fc400028f0eff */
[-C--:B------:R-:W-:Y:S02]  /*2d30*/  IADD3 R52, P4, PT, R53, R118.reuse, RZ ;  /* 0x0000007635347210 */ /* 0x080fe40007f9e0ff */
[-C--:B------:R-:W-:Y:S01]  /*2d40*/  IADD3 R54, P5, PT, R55, R118.reuse, RZ ;  /* 0x0000007637367210 */ /* 0x080fe20007fbe0ff */
[----:B------:R-:W-:Y:S01]  /*2d50*/  IMAD R61, R78, UR6, RZ ;  /* 0x000000064e3d7c24 */ /* 0x000fe2000f8e02ff */
[-C--:B------:R-:W-:Y:S01]  /*2d60*/  LEA.HI.X.SX32 R53, R53, R121.reuse, 0x1, P4 ;  /* 0x0000007935357211 */ /* 0x080fe200020f0eff */
[----:B------:R-:W-:Y:S01]  /*2d70*/  IMAD R63, R80, UR6, RZ ;  /* 0x00000006503f7c24 */ /* 0x000fe2000f8e02ff */
[-C--:B------:R-:W-:Y:S02]  /*2d80*/  LEA.HI.X.SX32 R55, R55, R121.reuse, 0x1, P5 ;  /* 0x0000007937377211 */ /* 0x080fe400028f0eff */
        /* <DEDUP_REMOVED lines=9> */
[-C--:B------:R-:W-:Y:S02]  /*2e20*/  LEA.HI.X.SX32 R61, R61, R121.reuse, 0x1, P4 ;  /* 0x000000793d3d7211 */ /* 0x080fe400020f0eff */
[----:B------:R-:W-:Y:S01]  /*2e30*/  LEA.HI.X.SX32 R63, R63, R121, 0x1, P5 ;  /* 0x000000793f3f7211 */ /* 0x000fe200028f0eff */
[----:B------:R-:W-:Y:S01]  /*2e40*/  IMAD R78, R45, UR6, RZ ;  /* 0x000000062d4e7c24 */ /* 0x000fe2000f8e02ff */
[-C--:B------:R-:W-:Y:S02]  /*2e50*/  IADD3 R64, P4, PT, R65, R118.reuse, RZ ;  /* 0x0000007641407210 */ /* 0x080fe40007f9e0ff */
[----:B------:R-:W-:-:S02]  /*2e60*/  IADD3 R66, P5, PT, R70, R118, RZ ;  /* 0x0000007646427210 */ /* 0x000fc40007fbe0ff */
[----:B------:R-:W-:Y:S02]  /*2e70*/  ISETP.LT.AND P3, PT, R44, R126, P0 ;  /* 0x0000007e2c00720c */ /* 0x000fe40000761270 */
[-C--:B------:R-:W-:Y:S02]  /*2e80*/  LEA.HI.X.SX32 R65, R65, R121.reuse, 0x1, P4 ;  /* 0x0000007941417211 */ /* 0x080fe400020f0eff */
[-C--:B------:R-:W-:Y:S02]  /*2e90*/  LEA.HI.X.SX32 R67, R70, R121.reuse, 0x1, P5 ;  /* 0x0000007946437211 */ /* 0x080fe400028f0eff */
[CC--:B------:R-:W-:Y:S02]  /*2ea0*/  IADD3 R70, P4, PT, R75.reuse, R118.reuse, RZ ;  /* 0x000000764b467210 */ /* 0x0c0fe40007f9e0ff */
[----:B------:R-:W-:Y:S01]  /*2eb0*/  IADD3 R72, P5, PT, R78, R118, RZ ;  /* 0x000000764e487210 */ /* 0x000fe20007fbe0ff */
[----:B------:R-:W-:Y:S01]  /*2ec0*/  IMAD R79, R74, UR6, RZ ;  /* 0x000000064a4f7c24 */ /* 0x000fe2000f8e02ff */
[----:B------:R-:W-:-:S02]  /*2ed0*/  LEA.HI.X.SX32 R45, R75, R121, 0x1, P4 ;  /* 0x000000794b2d7211 */ /* 0x000fc400020f0eff */
[-C--:B------:R-:W-:Y:S01]  /*2ee0*/  LEA.HI.X.SX32 R75, R78, R121.reuse, 0x1, P5 ;  /* 0x000000794e4b7211 */ /* 0x080fe200028f0eff */
[----:B------:R-:W-:Y:S01]  /*2ef0*/  IMAD R78, R76, UR6, RZ ;  /* 0x000000064c4e7c24 */ /* 0x000fe2000f8e02ff */
[----:B------:R-:W-:Y:S01]  /*2f00*/  PRMT R145, RZ, 0x7610, R145 ;  /* 0x00007610ff917816 */ /* 0x000fe20000000091 */
[----:B------:R-:W-:Y:S01]  /*2f10*/  @P3 IMAD.MOV.U32 R80, RZ, RZ, R70 ;  /* 0x000000ffff503224 */ /* 0x000fe200078e0046 */
[-C--:B------:R-:W-:Y:S01]  /*2f20*/  IADD3 R74, P4, PT, R79, R118.reuse, RZ ;  /* 0x000000764f4a7210 */ /* 0x080fe20007f9e0ff */
[----:B------:R-:W-:Y:S01]  /*2f30*/  @P3 IMAD.MOV.U32 R81, RZ, RZ, R45 ;  /* 0x000000ffff513224 */ /* 0x000fe200078e002d */
[----:B------:R-:W-:Y:S01]  /*2f40*/  IADD3 R76, P5, PT, R78, R118, RZ ;  /* 0x000000764e4c7210 */ /* 0x000fe20007fbe0ff */
[----:B------:R-:W-:Y:S01]  /*2f50*/  IMAD R93, R77, UR6, RZ ;  /* 0x000000064d5d7c24 */ /* 0x000fe2000f8e02ff */
[----:B------:R-:W-:Y:S02]  /*2f60*/  PRMT R147, RZ, 0x7610, R147 ;  /* 0x00007610ff937816 */ /* 0x000fe40000000093 */
[----:B------:R0:W5:Y:S01]  /*2f70*/  @P3 LDG.E.U8 R145, desc[UR16][R80.64] ;  /* 0x0000001050913981 */ /* 0x000162000c1e1100 */
[----:B------:R-:W-:-:S02]  /*2f80*/  LEA.HI.X.SX32 R77, R79, R121, 0x1, P4 ;  /* 0x000000794f4d7211 */ /* 0x000fc400020f0eff */
[----:B------:R-:W-:Y:S02]  /*2f90*/  LEA.HI.X.SX32 R79, R78, R121, 0x1, P5 ;  /* 0x000000794e4f7211 */ /* 0x000fe400028f0eff */
[----:B------:R-:W-:Y:S01]  /*2fa0*/  IADD3 R78, P4, PT, R93, R118, RZ ;  /* 0x000000765d4e7210 */ /* 0x000fe20007f9e0ff */
[----:B0-----:R-:W-:Y:S02]  /*2fb0*/  @P3 IMAD.MOV.U32 R80, RZ, RZ, R72 ;  /* 0x000000ffff503224 */ /* 0x001fe400078e0048 */
[----:B------:R-:W-:Y:S01]  /*2fc0*/  @P3 IMAD.MOV.U32 R81, RZ, RZ, R75 ;  /* 0x000000ffff513224 */ /* 0x000fe200078e004b */
[----:B------:R-:W-:Y:S01]  /*2fd0*/  PRMT R153, RZ, 0x7610, R153 ;  /* 0x00007610ff997816 */ /* 0x000fe20000000099 */
[----:B------:R-:W-:-:S03]  /*2fe0*/  IMAD R89, R89, UR6, RZ ;  /* 0x0000000659597c24 */ /* 0x000fc6000f8e02ff */
[----:B------:R0:W5:Y:S01]  /*2ff0*/  @P3 LDG.E.U8 R147, desc[UR16][R80.64] ;  /* 0x0000001050933981 */ /* 0x000162000c1e1100 */
[----:B------:R-:W-:Y:S01]  /*3000*/  PRMT R149, RZ, 0x7610, R149 ;  /* 0x00007610ff957816 */ /* 0x000fe20000000095 */
[----:B------:R-:W-:Y:S01]  /*3010*/  @P3 IMAD.MOV.U32 R84, RZ, RZ, R74 ;  /* 0x000000ffff543224 */ /* 0x000fe200078e004a */
[----:B------:R-:W-:Y:S01]  /*3020*/  IADD3 R46, P6, PT, R47, R118, RZ ;  /* 0x000000762f2e7210 */ /* 0x000fe20007fde0ff */
[----:B------:R-:W-:Y:S01]  /*3030*/  @P3 IMAD.MOV.U32 R85, RZ, RZ, R77 ;  /* 0x000000ffff553224 */ /* 0x000fe200078e004d */
[-C--:B0-----:R-:W-:Y:S01]  /*3040*/  LEA.HI.X.SX32 R81, R93, R121.reuse, 0x1, P4 ;  /* 0x000000795d517211 */ /* 0x081fe200020f0eff */
[----:B------:R-:W-:Y:S02]  /*3050*/  @P3 IMAD.MOV.U32 R80, RZ, RZ, R78 ;  /* 0x000000ffff503224 */ /* 0x000fe400078e004e */
[----:B------:R-:W-:Y:S01]  /*3060*/  IMAD R92, R92, UR6, RZ ;  /* 0x000000065c5c7c24 */ /* 0x000fe2000f8e02ff */
[----:B------:R-:W-:Y:S01]  /*3070*/  PRMT R151, RZ, 0x7610, R151 ;  /* 0x00007610ff977816 */ /* 0x000fe20000000097 */
[----:B------:R-:W-:Y:S01]  /*3080*/  @P3 IMAD.MOV.U32 R86, RZ, RZ, R76 ;  /* 0x000000ffff563224 */ /* 0x000fe200078e004c */
[----:B------:R0:W5:Y:S01]  /*3090*/  @P3 LDG.E.U8 R153, desc[UR16][R80.64] ;  /* 0x0000001050993981 */ /* 0x000162000c1e1100 */
[----:B------:R-:W-:Y:S01]  /*30a0*/  @P3 IMAD.MOV.U32 R87, RZ, RZ, R79 ;  /* 0x000000ffff573224 */ /* 0x000fe200078e004f */
[----:B------:R-:W-:Y:S01]  /*30b0*/  LEA.HI.X.SX32 R47, R47, R121, 0x1, P6 ;  /* 0x000000792f2f7211 */ /* 0x000fe200030f0eff */
[----:B------:R-:W-:Y:S01]  /*30c0*/  IMAD R88, R88, UR6, RZ ;  /* 0x0000000658587c24 */ /* 0x000fe2000f8e02ff */
[----:B------:R1:W5:Y:S01]  /*30d0*/  @P3 LDG.E.U8 R149, desc[UR16][R84.64] ;  /* 0x0000001054953981 */ /* 0x000362000c1e1100 */
[----:B------:R-:W-:-:S03]  /*30e0*/  PRMT R155, RZ, 0x7610, R155 ;  /* 0x00007610ff9b7816 */ /* 0x000fc6000000009b */
[----:B------:R3:W5:Y:S01]  /*30f0*/  @P3 LDG.E.U8 R151, desc[UR16][R86.64] ;  /* 0x0000001056973981 */ /* 0x000762000c1e1100 */
[CC--:B0-----:R-:W-:Y:S02]  /*3100*/  IADD3 R80, P5, PT, R89.reuse, R118.reuse, RZ ;  /* 0x0000007659507210 */ /* 0x0c1fe40007fbe0ff */
[-C--:B-1----:R-:W-:Y:S02]  /*3110*/  IADD3 R84, P6, PT, R92, R118.reuse, RZ ;  /* 0x000000765c547210 */ /* 0x082fe40007fde0ff */
[-C--:B------:R-:W-:Y:S02]  /*3120*/  LEA.HI.X.SX32 R85, R89, R121.reuse, 0x1, P5 ;  /* 0x0000007959557211 */ /* 0x080fe400028f0eff */
[----:B---3--:R-:W-:Y:S02]  /*3130*/  IADD3 R86, P4, PT, R88, R118, RZ ;  /* 0x0000007658567210 */ /* 0x008fe40007f9e0ff */
[----:B------:R-:W-:Y:S01]  /*3140*/  LEA.HI.X.SX32 R87, R92, R121, 0x1, P6 ;  /* 0x000000795c577211 */ /* 0x000fe200030f0eff */
[----:B------:R-:W-:-:S02]  /*3150*/  @P3 IMAD.MOV.U32 R92, RZ, RZ, R80 ;  /* 0x000000ffff5c3224 */ /* 0x000fc400078e0050 */
[----:B------:R-:W-:Y:S01]  /*3160*/  @P3 IMAD.MOV.U32 R93, RZ, RZ, R85 ;  /* 0x000000ffff5d3224 */ /* 0x000fe200078e0055 */
[----:B------:R-:W-:Y:S01]  /*3170*/  PRMT R159, RZ, 0x7610, R159 ;  /* 0x00007610ff9f7816 */ /* 0x000fe2000000009f */
[----:B------:R-:W-:Y:S01]  /*3180*/  IMAD R95, R91, UR6, RZ ;  /* 0x000000065b5f7c24 */ /* 0x000fe2000f8e02ff */
[----:B------:R-:W-:Y:S01]  /*3190*/  LEA.HI.X.SX32 R89, R88, R121, 0x1, P4 ;  /* 0x0000007958597211 */ /* 0x000fe200020f0eff */
[----:B------:R-:W-:Y:S01]  /*31a0*/  @P3 IMAD.MOV.U32 R88, RZ, RZ, R86 ;  /* 0x000000ffff583224 */ /* 0x000fe200078e0056 */
[----:B------:R-:W-:Y:S01]  /*31b0*/  PRMT R157, RZ, 0x7610, R157 ;  /* 0x00007610ff9d7816 */ /* 0x000fe2000000009d */
[----:B------:R0:W3:Y:S01]  /*31c0*/  @P3 LDG.E.U8 R155, desc[UR16][R92.64] ;  /* 0x000000105c9b3981 */ /* 0x0000e2000c1e1100 */
[----:B------:R-:W-:Y:S01]  /*31d0*/  IMAD R96, R90, UR6, RZ ;  /* 0x000000065a607c24 */ /* 0x000fe2000f8e02ff */
[----:B------:R-:W-:Y:S02]  /*31e0*/  IADD3 R90, P5, PT, R95, R118, RZ ;  /* 0x000000765f5a7210 */ /* 0x000fe40007fbe0ff */
[----:B------:R1:W3:Y:S01]  /*31f0*/  @P3 LDG.E.U8 R159, desc[UR16][R88.64] ;  /* 0x00000010589f3981 */ /* 0x0002e2000c1e1100 */
[----:B------:R-:W-:Y:S01]  /*3200*/  LOP3.LUT R91, R71, 0x16, RZ, 0xfc, !PT ;  /* 0x00000016475b7812 */ /* 0x000fe200078efcff */
[----:B0-----:R-:W-:-:S02]  /*3210*/  @P3 IMAD.MOV.U32 R92, RZ, RZ, R84 ;  /* 0x000000ffff5c3224 */ /* 0x001fc400078e0054 */
[----:B------:R-:W-:Y:S01]  /*3220*/  @P3 IMAD.MOV.U32 R93, RZ, RZ, R87 ;  /* 0x000000ffff5d3224 */ /* 0x000fe200078e0057 */
[----:B-1----:R-:W-:Y:S01]  /*3230*/  LOP3.LUT R88, R71, 0x6, RZ, 0xfc, !PT ;  /* 0x0000000647587812 */ /* 0x002fe200078efcff */
[----:B------:R-:W-:-:S03]  /*3240*/  IMAD R97, R94, UR6, RZ ;  /* 0x000000065e617c24 */ /* 0x000fc6000f8e02ff */
[----:B------:R0:W3:Y:S01]  /*3250*/  @P3 LDG.E.U8 R157, desc[UR16][R92.64] ;  /* 0x000000105c9d3981 */ /* 0x0000e2000c1e1100 */
[----:B------:R-:W-:Y:S01]  /*3260*/  PRMT R161, RZ, 0x7610, R161 ;  /* 0x00007610ffa17816 */ /* 0x000fe200000000a1 */
[----:B------:R-:W-:Y:S01]  /*3270*/  @P3 IMAD.MOV.U32 R98, RZ, RZ, R90 ;  /* 0x000000ffff623224 */ /* 0x000fe200078e005a */
[-C--:B------:R-:W-:Y:S02]  /*3280*/  IADD3 R94, P6, PT, R97, R118.reuse, RZ ;  /* 0x00000076615e7210 */ /* 0x080fe40007fde0ff */
[-C--:B0-----:R-:W-:Y:S02]  /*3290*/  LEA.HI.X.SX32 R93, R95, R121.reuse, 0x1, P5 ;  /* 0x000000795f5d7211 */ /* 0x081fe400028f0eff */
[----:B------:R-:W-:Y:S02]  /*32a0*/  IADD3 R92, P4, PT, R96, R118, RZ ;  /* 0x00000076605c7210 */ /* 0x000fe40007f9e0ff */
[-C--:B------:R-:W-:Y:S02]  /*32b0*/  ISETP.LT.AND P5, PT, R88, R126.reuse, P0 ;  /* 0x0000007e5800720c */ /* 0x080fe400007a1270 */
[----:B------:R-:W-:Y:S01]  /*32c0*/  ISETP.LT.AND P0, PT, R91, R126, P0 ;  /* 0x0000007e5b00720c */ /* 0x000fe20000701270 */
[----:B------:R-:W-:Y:S01]  /*32d0*/  @P3 IMAD.MOV.U32 R99, RZ, RZ, R93 ;  /* 0x000000ffff633224 */ /* 0x000fe200078e005d */
[----:B------:R-:W-:Y:S01]  /*32e0*/  LEA.HI.X.SX32 R95, R96, R121, 0x1, P4 ;  /* 0x00000079605f7211 */ /* 0x000fe200020f0eff */
[----:B------:R-:W-:Y:S01]  /*32f0*/  @P3 IMAD.MOV.U32 R96, RZ, RZ, R94 ;  /* 0x000000ffff603224 */ /* 0x000fe200078e005e */
[----:B------:R-:W-:-:S02]  /*3300*/  PRMT R163, RZ, 0x7610, R163 ;  /* 0x00007610ffa37816 */ /* 0x000fc400000000a3 */
[----:B------:R0:W3:Y:S01]  /*3310*/  @P3 LDG.E.U8 R161, desc[UR16][R98.64] ;  /* 0x0000001062a13981 */ /* 0x0000e2000c1e1100 */
[----:B------:R-:W-:Y:S02]  /*3320*/  PRMT R165, RZ, 0x7610, R165 ;  /* 0x00007610ffa57816 */ /* 0x000fe400000000a5 */
[----:B------:R-:W-:Y:S01]  /*3330*/  PRMT R130, RZ, 0x7610, R130 ;  /* 0x00007610ff827816 */ /* 0x000fe20000000082 */
[----:B------:R-:W-:Y:S01]  /*3340*/  IMAD R112, R111, UR6, RZ ;  /* 0x000000066f707c24 */ /* 0x000fe2000f8e02ff */
[----:B------:R-:W-:Y:S01]  /*3350*/  LEA.HI.X.SX32 R97, R97, R121, 0x1, P6 ;  /* 0x0000007961617211 */ /* 0x000fe200030f0eff */
[----:B------:R-:W-:Y:S01]  /*3360*/  IMAD R114, R109, UR6, RZ ;  /* 0x000000066d727c24 */ /* 0x000fe2000f8e02ff */
[----:B------:R-:W-:Y:S01]  /*3370*/  PRMT R128, RZ, 0x7610, R128 ;  /* 0x00007610ff807816 */ /* 0x000fe20000000080 */
[----:B------:R-:W-:Y:S01]  /*3380*/  IMAD R116, R102, UR6, RZ ;  /* 0x0000000666747c24 */ /* 0x000fe2000f8e02ff */
[----:B------:R-:W3:Y:S01]  /*3390*/  @P0 LDG.E.U8 R130, desc[UR16][R50.64] ;  /* 0x0000001032820981 */ /* 0x000ee2000c1e1100 */
[----:B0-----:R-:W-:-:S02]  /*33a0*/  @P3 IMAD.MOV.U32 R98, RZ, RZ, R92 ;  /* 0x000000ffff623224 */ /* 0x001fc400078e005c */
[----:B------:R-:W-:Y:S01]  /*33b0*/  @P3 IMAD.MOV.U32 R99, RZ, RZ, R95 ;  /* 0x000000ffff633224 */ /* 0x000fe200078e005f */
[----:B------:R0:W3:Y:S01]  /*33c0*/  @P3 LDG.E.U8 R165, desc[UR16][R96.64] ;  /* 0x0000001060a53981 */ /* 0x0000e2000c1e1100 */
[----:B------:R-:W-:Y:S02]  /*33d0*/  IMAD R125, R103, UR6, RZ ;  /* 0x00000006677d7c24 */ /* 0x000fe4000f8e02ff */
[----:B------:R-:W-:Y:S01]  /*33e0*/  IMAD R132, R104, UR6, RZ ;  /* 0x0000000668847c24 */ /* 0x000fe2000f8e02ff */
[----:B------:R1:W3:Y:S01]  /*33f0*/  @P3 LDG.E.U8 R163, desc[UR16][R98.64] ;  /* 0x0000001062a33981 */ /* 0x0002e2000c1e1100 */
[----:B------:R-:W-:Y:S02]  /*3400*/  IMAD R124, R101, UR6, RZ ;  /* 0x00000006657c7c24 */ /* 0x000fe4000f8e02ff */
[----:B------:R-:W-:Y:S01]  /*3410*/  IMAD R119, R100, UR6, RZ ;  /* 0x0000000664777c24 */ /* 0x000fe2000f8e02ff */
[----:B------:R-:W3:Y:S01]  /*3420*/  @P5 LDG.E.U8 R128, desc[UR16][R48.64] ;  /* 0x0000001030805981 */ /* 0x000ee2000c1e1100 */
[----:B0-----:R-:W-:-:S02]  /*3430*/  IADD3 R96, P0, PT, R112, R118, RZ ;  /* 0x0000007670607210 */ /* 0x001fc40007f1e0ff */
[-C--:B-1----:R-:W-:Y:S01]  /*3440*/  IADD3 R98, P4, PT, R114, R118.reuse, RZ ;  /* 0x0000007672627210 */ /* 0x082fe20007f9e0ff */
[----:B------:R-:W-:Y:S01]  /*3450*/  IMAD R109, R105, UR6, RZ ;  /* 0x00000006696d7c24 */ /* 0x000fe2000f8e02ff */
[-C--:B------:R-:W-:Y:S01]  /*3460*/  LEA.HI.X.SX32 R99, R112, R121.reuse, 0x1, P0 ;  /* 0x0000007970637211 */ /* 0x080fe200000f0eff */
[----:B------:R-:W-:Y:S01]  /*3470*/  IMAD R111, R106, UR6, RZ ;  /* 0x000000066a6f7c24 */ /* 0x000fe2000f8e02ff */
[-C--:B------:R-:W-:Y:S01]  /*3480*/  LEA.HI.X.SX32 R101, R114, R121.reuse, 0x1, P4 ;  /* 0x0000007972657211 */ /* 0x080fe200020f0eff */
[----:B------:R-:W-:Y:S01]  /*3490*/  IMAD R113, R107, UR6, RZ ;  /* 0x000000066b717c24 */ /* 0x000fe2000f8e02ff */
[-C--:B------:R-:W-:Y:S02]  /*34a0*/  IADD3 R100, P0, PT, R116, R118.reuse, RZ ;  /* 0x0000007674647210 */ /* 0x080fe40007f1e0ff */
[CC--:B------:R-:W-:Y:S02]  /*34b0*/  IADD3 R102, P4, PT, R125.reuse, R118.reuse, RZ ;  /* 0x000000767d667210 */ /* 0x0c0fe40007f9e0ff */
[----:B------:R-:W-:Y:S01]  /*34c0*/  IADD3 R104, P5, PT, R132, R118, RZ ;  /* 0x0000007684687210 */ /* 0x000fe20007fbe0ff */
[----:B------:R-:W-:Y:S01]  /*34d0*/  IMAD R115, R108, UR6, RZ ;  /* 0x000000066c737c24 */ /* 0x000fe2000f8e02ff */
[-C--:B------:R-:W-:Y:S01]  /*34e0*/  LEA.HI.X.SX32 R103, R116, R121.reuse, 0x1, P0 ;  /* 0x0000007974677211 */ /* 0x080fe200000f0eff */
[----:B------:R-:W-:Y:S01]  /*34f0*/  IMAD R117, R110, UR6, RZ ;  /* 0x000000066e757c24 */ /* 0x000fe2000f8e02ff */
[----:B------:R-:W-:-:S02]  /*3500*/  LEA.HI.X.SX32 R105, R125, R121, 0x1, P4 ;  /* 0x000000797d697211 */ /* 0x000fc400020f0eff */
[-C--:B------:R-:W-:Y:S02]  /*3510*/  LEA.HI.X.SX32 R107, R132, R121.reuse, 0x1, P5 ;  /* 0x00000079846b7211 */ /* 0x080fe400028f0eff */
[-C--:B------:R-:W-:Y:S02]  /*3520*/  IADD3 R106, P0, PT, R109, R118.reuse, RZ ;  /* 0x000000766d6a7210 */ /* 0x080fe40007f1e0ff */
[-C--:B------:R-:W-:Y:S02]  /*3530*/  IADD3 R108, P4, PT, R111, R118.reuse, RZ ;  /* 0x000000766f6c7210 */ /* 0x080fe40007f9e0ff */
[----:B------:R-:W-:Y:S02]  /*3540*/  IADD3 R110, P5, PT, R113, R118, RZ ;  /* 0x00000076716e7210 */ /* 0x000fe40007fbe0ff */
[-C--:B------:R-:W-:Y:S02]  /*3550*/  LEA.HI.X.SX32 R109, R109, R121.reuse, 0x1, P0 ;  /* 0x000000796d6d7211 */ /* 0x080fe400000f0eff */
[----:B------:R-:W-:-:S02]  /*3560*/  LEA.HI.X.SX32 R111, R111, R121, 0x1, P4 ;  /* 0x000000796f6f7211 */ /* 0x000fc400020f0eff */
[-C--:B------:R-:W-:Y:S02]  /*3570*/  LEA.HI.X.SX32 R113, R113, R121.reuse, 0x1, P5 ;  /* 0x0000007971717211 */ /* 0x080fe400028f0eff */
[-C--:B------:R-:W-:Y:S02]  /*3580*/  IADD3 R112, P0, PT, R115, R118.reuse, RZ ;  /* 0x0000007673707210 */ /* 0x080fe40007f1e0ff */
[-C--:B------:R-:W-:Y:S02]  /*3590*/  IADD3 R114, P4, PT, R117, R118.reuse, RZ ;  /* 0x0000007675727210 */ /* 0x080fe40007f9e0ff */
[-C--:B------:R-:W-:Y:S02]  /*35a0*/  IADD3 R116, P5, PT, R119, R118.reuse, RZ ;  /* 0x0000007677747210 */ /* 0x080fe40007fbe0ff */
[----:B------:R-:W-:Y:S02]  /*35b0*/  IADD3 R118, P6, PT, R124, R118, RZ ;  /* 0x000000767c767210 */ /* 0x000fe40007fde0ff */
[----:B------:R-:W-:-:S02]  /*35c0*/  LEA.HI.X.SX32 R115, R115, R121, 0x1, P0 ;  /* 0x0000007973737211 */ /* 0x000fc400000f0eff */
[-C--:B------:R-:W-:Y:S02]  /*35d0*/  LEA.HI.X.SX32 R117, R117, R121.reuse, 0x1, P4 ;  /* 0x0000007975757211 */ /* 0x080fe400020f0eff */
[-C--:B------:R-:W-:Y:S01]  /*35e0*/  LEA.HI.X.SX32 R119, R119, R121.reuse, 0x1, P5 ;  /* 0x0000007977777211 */ /* 0x080fe200028f0eff */
[----:B------:R-:W-:Y:S01]  /*35f0*/  @P3 IMAD.MOV.U32 R125, RZ, RZ, R99 ;  /* 0x000000ffff7d3224 */ /* 0x000fe200078e0063 */
[----:B------:R-:W-:Y:S01]  /*3600*/  LEA.HI.X.SX32 R121, R124, R121, 0x1, P6 ;  /* 0x000000797c797211 */ /* 0x000fe200030f0eff */
[----:B------:R-:W-:Y:S01]  /*3610*/  @P3 IMAD.MOV.U32 R124, RZ, RZ, R96 ;  /* 0x000000ffff7c3224 */ /* 0x000fe200078e0060 */
[----:B------:R-:W-:Y:S02]  /*3620*/  PRMT R132, RZ, 0x7610, R132 ;  /* 0x00007610ff847816 */ /* 0x000fe40000000084 */
[----:B------:R-:W-:-:S04]  /*3630*/  PRMT R134, RZ, 0x7610, R134 ;  /* 0x00007610ff867816 */ /* 0x000fc80000000086 */
[----:B------:R0:W3:Y:S01]  /*3640*/  @P3 LDG.E.U8 R132, desc[UR16][R124.64] ;  /* 0x000000107c843981 */ /* 0x0000e2000c1e1100 */
[----:B------:R-:W-:-:S04]  /*3650*/  @!UP0 UIADD3 UR4, UPT, UPT, -UR7, 0x100000, URZ ;  /* 0x0010000007048890 */ /* 0x000fc8000fffe1ff */
[----:B------:R-:W-:Y:S02]  /*3660*/  @!UP0 USHF.L.U32 UR5, UR4, 0xb, URZ ;  /* 0x0000000b04058899 */ /* 0x000fe400080006ff */
[----:B------:R-:W-:Y:S01]  /*3670*/  @!UP0 USHF.L.U32 UR4, UR4, 0x1, URZ ;  /* 0x0000000104048899 */ /* 0x000fe200080006ff */
[----:B------:R-:W-:Y:S01]  /*3680*/  PRMT R136, RZ, 0x7610, R136 ;  /* 0x00007610ff887816 */ /* 0x000fe20000000088 */
[----:B0-----:R-:W-:Y:S02]  /*3690*/  @P3 IMAD.MOV.U32 R124, RZ, RZ, R98 ;  /* 0x000000ffff7c3224 */ /* 0x001fe400078e0062 */
[----:B------:R-:W-:-:S05]  /*36a0*/  @P3 IMAD.MOV.U32 R125, RZ, RZ, R101 ;  /* 0x000000ffff7d3224 */ /* 0x000fca00078e0065 */
[----:B------:R0:W3:Y:S01]  /*36b0*/  @P3 LDG.E.U8 R134, desc[UR16][R124.64] ;  /* 0x000000107c863981 */ /* 0x0000e2000c1e1100 */
[----:B------:R-:W-:Y:S01]  /*36c0*/  VOTEU.ALL UP0, P2 ;  /* 0x0000000000ff7886 */ /* 0x000fe20001000000 */
[----:B------:R-:W-:-:S04]  /*36d0*/  PRMT R138, RZ, 0x7610, R138 ;  /* 0x00007610ff8a7816 */ /* 0x000fc8000000008a */
[----:B------:R1:W1:Y:S01]  /*36e0*/  @!UP0 SYNCS.EXCH.64 URZ, [UR15+0x3008], UR4 ;  /* 0x003008040fff85b2 */ /* 0x0002620008000100 */
[----:B0-----:R-:W-:Y:S02]  /*36f0*/  @P3 IMAD.MOV.U32 R124, RZ, RZ, R100 ;  /* 0x000000ffff7c3224 */ /* 0x001fe400078e0064 */
[----:B------:R-:W-:-:S05]  /*3700*/  @P3 IMAD.MOV.U32 R125, RZ, RZ, R103 ;  /* 0x000000ffff7d3224 */ /* 0x000fca00078e0067 */
[----:B------:R0:W3:Y:S04]  /*3710*/  @P3 LDG.E.U8 R136, desc[UR16][R124.64] ;  /* 0x000000107c883981 */ /* 0x0000e8000c1e1100 */
[----:B------:R1:W-:Y:S01]  /*3720*/  STS.U8 [R0+UR15+0x2200], R140 ;  /* 0x0022008c00007988 */ /* 0x0003e2000800000f */
[----:B0-----:R-:W-:Y:S02]  /*3730*/  @P3 IMAD.MOV.U32 R124, RZ, RZ, R102 ;  /* 0x000000ffff7c3224 */ /* 0x001fe400078e0066 */
[----:B------:R-:W-:Y:S01]  /*3740*/  @P3 IMAD.MOV.U32 R125, RZ, RZ, R105 ;  /* 0x000000ffff7d3224 */ /* 0x000fe200078e0069 */
[----:B-1----:R-:W-:-:S04]  /*3750*/  PRMT R140, RZ, 0x7610, R140 ;  /* 0x00007610ff8c7816 */ /* 0x002fc8000000008c */
[----:B------:R0:W3:Y:S04]  /*3760*/  @P3 LDG.E.U8 R138, desc[UR16][R124.64] ;  /* 0x000000107c8a3981 */ /* 0x0000e8000c1e1100 */
[----:B----4-:R1:W-:Y:S01]  /*3770*/  STS.U8 [R0+UR15+0x2400], R142 ;  /* 0x0024008e00007988 */ /* 0x0103e2000800000f */
[----:B0-----:R-:W-:Y:S02]  /*3780*/  @P3 IMAD.MOV.U32 R124, RZ, RZ, R104 ;  /* 0x000000ffff7c3224 */ /* 0x001fe400078e0068 */
[----:B------:R-:W-:Y:S01]  /*3790*/  @P3 IMAD.MOV.U32 R125, RZ, RZ, R107 ;  /* 0x000000ffff7d3224 */ /* 0x000fe200078e006b */
[----:B-1----:R-:W-:-:S04]  /*37a0*/  PRMT R142, RZ, 0x7610, R142 ;  /* 0x00007610ff8e7816 */ /* 0x002fc8000000008e */
[----:B------:R0:W4:Y:S04]  /*37b0*/  @P3 LDG.E.U8 R140, desc[UR16][R124.64] ;  /* 0x000000107c8c3981 */ /* 0x000128000c1e1100 */
[----:B--2---:R1:W-:Y:S01]  /*37c0*/  STS.U8 [R0+UR15+0x2000], R120 ;  /* 0x0020007800007988 */ /* 0x0043e2000800000f */
[----:B0-----:R-:W-:Y:S02]  /*37d0*/  @P3 IMAD.MOV.U32 R124, RZ, RZ, R106 ;  /* 0x000000ffff7c3224 */ /* 0x001fe400078e006a */
[----:B------:R-:W-:Y:S01]  /*37e0*/  @P3 IMAD.MOV.U32 R125, RZ, RZ, R109 ;  /* 0x000000ffff7d3224 */ /* 0x000fe200078e006d */
[----:B------:R0:W-:Y:S01]  /*37f0*/  STS.U8 [R0+UR15+0x2600], R144 ;  /* 0x0026009000007988 */ /* 0x0001e2000800000f */
[----:B-1----:R-:W-:-:S03]  /*3800*/  LOP3.LUT R120, R0, 0x10, RZ, 0x3c, !PT ;  /* 0x0000001000787812 */ /* 0x002fc600078e3cff */
[----:B------:R1:W2:Y:S01]  /*3810*/  @P3 LDG.E.U8 R142, desc[UR16][R124.64] ;  /* 0x000000107c8e3981 */ /* 0x0002a2000c1e1100 */
[----:B0-----:R-:W-:Y:S01]  /*3820*/  PRMT R144, RZ, 0x7610, R144 ;  /* 0x00007610ff907816 */ /* 0x001fe20000000090 */
[----:B-1----:R-:W-:Y:S02]  /*3830*/  @P3 IMAD.MOV.U32 R124, RZ, RZ, R108 ;  /* 0x000000ffff7c3224 */ /* 0x002fe400078e006c */
[----:B------:R-:W-:Y:S01]  /*3840*/  @P3 IMAD.MOV.U32 R125, RZ, RZ, R111 ;  /* 0x000000ffff7d3224 */ /* 0x000fe200078e006f */
[----:B------:R0:W-:Y:S04]  /*3850*/  STS.U8 [R120+UR15+0x2280], R148 ;  /* 0x0022809478007988 */ /* 0x0001e8000800000f */
[----:B------:R1:W2:Y:S01]  /*3860*/  @P3 LDG.E.U8 R144, desc[UR16][R124.64] ;  /* 0x000000107c903981 */ /* 0x0002a2000c1e1100 */
[----:B0-----:R-:W-:Y:S01]  /*3870*/  PRMT R148, RZ, 0x7610, R148 ;  /* 0x00007610ff947816 */ /* 0x001fe20000000094 */
[----:B-1----:R-:W-:-:S02]  /*3880*/  @P3 IMAD.MOV.U32 R124, RZ, RZ, R110 ;  /* 0x000000ffff7c3224 */ /* 0x002fc400078e006e */
[----:B------:R-:W-:Y:S01]  /*3890*/  @P3 IMAD.MOV.U32 R125, RZ, RZ, R113 ;  /* 0x000000ffff7d3224 */ /* 0x000fe200078e0071 */
[----:B------:R0:W-:Y:S04]  /*38a0*/  STS.U8 [R120+UR15+0x2480], R152 ;  /* 0x0024809878007988 */ /* 0x0001e8000800000f */
[----:B------:R1:W2:Y:S01]  /*38b0*/  @P3 LDG.E.U8 R148, desc[UR16][R124.64] ;  /* 0x000000107c943981 */ /* 0x0002a2000c1e1100 */
[----:B0-----:R-:W-:Y:S01]  /*38c0*/  PRMT R152, RZ, 0x7610, R152 ;  /* 0x00007610ff987816 */ /* 0x001fe20000000098 */
[----:B-1----:R-:W-:Y:S02]  /*38d0*/  @P3 IMAD.MOV.U32 R124, RZ, RZ, R112 ;  /* 0x000000ffff7c3224 */ /* 0x002fe400078e0070 */
[----:B------:R-:W-:Y:S01]  /*38e0*/  @P3 IMAD.MOV.U32 R125, RZ, RZ, R115 ;  /* 0x000000ffff7d3224 */ /* 0x000fe200078e0073 */
[----:B------:R0:W-:Y:S04]  /*38f0*/  STS.U8 [R120+UR15+0x2080], R122 ;  /* 0x0020807a78007988 */ /* 0x0001e8000800000f */
[----:B------:R1:W-:Y:S04]  /*3900*/  STS.U8 [R120+UR15+0x2680], R160 ;  /* 0x002680a078007988 */ /* 0x0003e8000800000f */
[----:B------:R1:W2:Y:S01]  /*3910*/  @P3 LDG.E.U8 R152, desc[UR16][R124.64] ;  /* 0x000000107c983981 */ /* 0x0002a2000c1e1100 */
[----:B0-----:R-:W-:-:S02]  /*3920*/  LOP3.LUT R122, R0, 0x20, RZ, 0x3c, !PT ;  /* 0x00000020007a7812 */ /* 0x001fc400078e3cff */
[----:B-1----:R-:W-:Y:S01]  /*3930*/  PRMT R160, RZ, 0x7610, R160 ;  /* 0x00007610ffa07816 */ /* 0x002fe200000000a0 */
[----:B------:R-:W-:Y:S02]  /*3940*/  @P3 IMAD.MOV.U32 R124, RZ, RZ, R114 ;  /* 0x000000ffff7c3224 */ /* 0x000fe400078e0072 */
[----:B------:R-:W-:Y:S01]  /*3950*/  @P3 IMAD.MOV.U32 R125, RZ, RZ, R117 ;  /* 0x000000ffff7d3224 */ /* 0x000fe200078e0075 */
[----:B------:R0:W-:Y:S04]  /*3960*/  STS.U8 [R122+UR15+0x2300], R158 ;  /* 0x0023009e7a007988 */ /* 0x0001e8000800000f */
[----:B------:R1:W2:Y:S01]  /*3970*/  @P3 LDG.E.U8 R160, desc[UR16][R124.64] ;  /* 0x000000107ca03981 */ /* 0x0002a2000c1e1100 */
[----:B------:R-:W-:Y:S02]  /*3980*/  PRMT R127, RZ, 0x7610, R127 ;  /* 0x00007610ff7f7816 */ /* 0x000fe4000000007f */
[----:B0-----:R-:W-:Y:S01]  /*3990*/  PRMT R158, RZ, 0x7610, R158 ;  /* 0x00007610ff9e7816 */ /* 0x001fe2000000009e */
[----:B------:R0:W-:Y:S01]  /*39a0*/  STS.U8 [R122+UR15+0x2500], R156 ;  /* 0x0025009c7a007988 */ /* 0x0001e2000800000f */
[----:B-1----:R-:W-:Y:S01]  /*39b0*/  @P3 IMAD.MOV.U32 R124, RZ, RZ, R116 ;  /* 0x000000ffff7c3224 */ /* 0x002fe200078e0074 */
[----:B------:R-:W-:Y:S01]  /*39c0*/  PRMT R129, RZ, 0x7610, R129 ;  /* 0x00007610ff817816 */ /* 0x000fe20000000081 */
[----:B------:R-:W-:Y:S01]  /*39d0*/  @P3 IMAD.MOV.U32 R125, RZ, RZ, R119 ;  /* 0x000000ffff7d3224 */ /* 0x000fe200078e0077 */
[----:B------:R-:W-:Y:S01]  /*39e0*/  PRMT R131, RZ, 0x7610, R131 ;  /* 0x00007610ff837816 */ /* 0x000fe20000000083 */
[----:B------:R-:W2:Y:S01]  /*39f0*/  @P3 LDG.E.U8 R127, desc[UR16][R46.64] ;  /* 0x000000102e7f3981 */ /* 0x000ea2000c1e1100 */
[----:B------:R-:W-:-:S02]  /*3a00*/  PRMT R133, RZ, 0x7610, R133 ;  /* 0x00007610ff857816 */ /* 0x000fc40000000085 */
[----:B------:R-:W-:Y:S01]  /*3a10*/  PRMT R135, RZ, 0x7610, R135 ;  /* 0x00007610ff877816 */ /* 0x000fe20000000087 */
[----:B------:R1:W4:Y:S01]  /*3a20*/  @P3 LDG.E.U8 R158, desc[UR16][R124.64] ;  /* 0x000000107c9e3981 */ /* 0x000322000c1e1100 */
[----:B------:R-:W-:Y:S02]  /*3a30*/  PRMT R137, RZ, 0x7610, R137 ;  /* 0x00007610ff897816 */ /* 0x000fe40000000089 */
[----:B------:R-:W-:Y:S01]  /*3a40*/  PRMT R139, RZ, 0x7610, R139 ;  /* 0x00007610ff8b7816 */ /* 0x000fe2000000008b */
[----:B------:R-:W4:Y:S01]  /*3a50*/  @P3 LDG.E.U8 R129, desc[UR16][R52.64] ;  /* 0x0000001034813981 */ /* 0x000f22000c1e1100 */
[----:B------:R-:W-:Y:S02]  /*3a60*/  PRMT R141, RZ, 0x7610, R141 ;  /* 0x00007610ff8d7816 */ /* 0x000fe4000000008d */
[----:B------:R-:W-:Y:S01]  /*3a70*/  PRMT R143, RZ, 0x7610, R143 ;  /* 0x00007610ff8f7816 */ /* 0x000fe2000000008f */
[----:B------:R-:W4:Y:S01]  /*3a80*/  @P3 LDG.E.U8 R131, desc[UR16][R54.64] ;  /* 0x0000001036833981 */ /* 0x000f22000c1e1100 */
[----:B0-----:R-:W-:Y:S01]  /*3a90*/  PRMT R156, RZ, 0x7610, R156 ;  /* 0x00007610ff9c7816 */ /* 0x001fe2000000009c */
[----:B-1----:R-:W-:-:S02]  /*3aa0*/  @P3 IMAD.MOV.U32 R124, RZ, RZ, R118 ;  /* 0x000000ffff7c3224 */ /* 0x002fc400078e0076 */
[----:B------:R-:W-:Y:S01]  /*3ab0*/  @P3 IMAD.MOV.U32 R125, RZ, RZ, R121 ;  /* 0x000000ffff7d3224 */ /* 0x000fe200078e0079 */
[----:B------:R-:W4:Y:S04]  /*3ac0*/  @P3 LDG.E.U8 R133, desc[UR16][R56.64] ;  /* 0x0000001038853981 */ /* 0x000f28000c1e1100 */
[----:B------:R-:W4:Y:S04]  /*3ad0*/  @P3 LDG.E.U8 R135, desc[UR16][R58.64] ;  /* 0x000000103a873981 */ /* 0x000f28000c1e1100 */
[----:B------:R-:W4:Y:S04]  /*3ae0*/  @P3 LDG.E.U8 R137, desc[UR16][R60.64] ;  /* 0x000000103c893981 */ /* 0x000f28000c1e1100 */
[----:B------:R-:W4:Y:S04]  /*3af0*/  @P3 LDG.E.U8 R139, desc[UR16][R62.64] ;  /* 0x000000103e8b3981 */ /* 0x000f28000c1e1100 */
[----:B------:R-:W4:Y:S04]  /*3b00*/  @P3 LDG.E.U8 R141, desc[UR16][R64.64] ;  /* 0x00000010408d3981 */ /* 0x000f28000c1e1100 */
[----:B------:R-:W4:Y:S04]  /*3b10*/  @P3 LDG.E.U8 R143, desc[UR16][R66.64] ;  /* 0x00000010428f3981 */ /* 0x000f28000c1e1100 */
[----:B------:R-:W4:Y:S04]  /*3b20*/  @P3 LDG.E.U8 R156, desc[UR16][R124.64] ;  /* 0x000000107c9c3981 */ /* 0x000f28000c1e1100 */
[----:B-----5:R0:W-:Y:S04]  /*3b30*/  STS.U8 [R122+UR15+0x2100], R123 ;  /* 0x0021007b7a007988 */ /* 0x0201e8000800000f */
[----:B------:R1:W-:Y:S01]  /*3b40*/  STS.U8 [R122+UR15+0x2700], R154 ;  /* 0x0027009a7a007988 */ /* 0x0003e2000800000f */
[----:B0-----:R-:W-:-:S05]  /*3b50*/  LOP3.LUT R123, R0, 0x30, RZ, 0x3c, !PT ;  /* 0x00000030007b7812 */ /* 0x001fca00078e3cff */
[----:B------:R1:W-:Y:S04]  /*3b60*/  STS.U8 [R123+UR15+0x2380], R150 ;  /* 0x002380967b007988 */ /* 0x0003e8000800000f */
[----:B------:R1:W-:Y:S04]  /*3b70*/  STS.U8 [R123+UR15+0x2780], R146 ;  /* 0x002780927b007988 */ /* 0x0003e8000800000f */
[----:B---3--:R1:W-:Y:S04]  /*3b80*/  STS.U8 [R123+UR15+0x2580], R130 ;  /* 0x002580827b007988 */ /* 0x0083e8000800000f */
[----:B------:R1:W-:Y:S04]  /*3b90*/  STS.U8 [R123+UR15+0x2180], R128 ;  /* 0x002180807b007988 */ /* 0x0003e8000800000f */
[----:B------:R1:W-:Y:S04]  /*3ba0*/  STS.U8 [R0+UR15+0x900], R145 ;  /* 0x0009009100007988 */ /* 0x0003e8000800000f */
[----:B------:R1:W-:Y:S04]  /*3bb0*/  STS.U8 [R0+UR15+0xa00], R147 ;  /* 0x000a009300007988 */ /* 0x0003e8000800000f */
[----:B------:R1:W-:Y:S04]  /*3bc0*/  STS.U8 [R0+UR15+0xb00], R149 ;  /* 0x000b009500007988 */ /* 0x0003e8000800000f */
[----:B------:R1:W-:Y:S04]  /*3bd0*/  STS.U8 [R0+UR15+0xc00], R151 ;  /* 0x000c009700007988 */ /* 0x0003e8000800000f */
[----:B------:R1:W-:Y:S04]  /*3be0*/  STS.U8 [R0+UR15+0xd00], R153 ;  /* 0x000d009900007988 */ /* 0x0003e8000800000f */
[----:B------:R1:W-:Y:S04]  /*3bf0*/  STS.U8 [R0+UR15+0xe00], R155 ;  /* 0x000e009b00007988 */ /* 0x0003e8000800000f */
[----:B------:R1:W-:Y:S01]  /*3c00*/  STS.U8 [R0+UR15+0xf00], R157 ;  /* 0x000f009d00007988 */ /* 0x0003e2000800000f */
[----:B------:R-:W-:-:S04]  /*3c10*/  ISETP.NE.U32.AND P0, PT, RZ, UR8, PT ;  /* 0x00000008ff007c0c */ /* 0x000fc8000bf05070 */
[C---:B------:R-:W-:Y:S02]  /*3c20*/  ISETP.LT.OR P3, PT, R4.reuse, 0x20, P0 ;  /* 0x000000200400780c */ /* 0x040fe40000761670 */
[----:B------:R-:W-:Y:S01]  /*3c30*/  ISETP.GE.AND P4, PT, R4, 0x40, PT ;  /* 0x000000400400780c */ /* 0x000fe20003f86270 */
[----:B--2---:R1:W-:Y:S04]  /*3c40*/  STS.U8 [R0+UR15], R127 ;  /* 0x0000007f00007988 */ /* 0x0043e8000800000f */
[----:B----4-:R1:W-:Y:S04]  /*3c50*/  STS.U8 [R0+UR15+0x100], R129 ;  /* 0x0001008100007988 */ /* 0x0103e8000800000f */
[----:B------:R1:W-:Y:S04]  /*3c60*/  STS.U8 [R0+UR15+0x200], R131 ;  /* 0x0002008300007988 */ /* 0x0003e8000800000f */
        /* <DEDUP_REMOVED lines=22> */
[----:B------:R0:W-:Y:S06]  /*3dd0*/  MEMBAR.ALL.CTA ;  /* 0x0000000000007992 */ /* 0x0001ec0000008000 */
[----:B0-----:R-:W0:Y:S02]  /*3de0*/  FENCE.VIEW.ASYNC.S ;  /* 0x00000000000073c6 */ /* 0x001e240000000000 */
[----:B0-----:R-:W-:Y:S06]  /*3df0*/  BAR.SYNC.DEFER_BLOCKING 0x0 ;  /* 0x0000000000007b1d */ /* 0x001fec0000010000 */
[----:B------:R-:W-:Y:S05]  /*3e00*/  @P3 BRA `(.L_x_6) ;  /* 0x00000000003c3947 */ /* 0x000fea0003800000 */
[----:B------:R-:W-:Y:S02]  /*3e10*/  UIADD3 UR4, UPT, UPT, UR15, 0x2000, URZ ;  /* 0x000020000f047890 */ /* 0x000fe4000fffe0ff */
[----:B------:R-:W-:Y:S02]  /*3e20*/  USHF.R.U32.HI UR8, URZ, 0x4, UR15 ;  /* 0x00000004ff087899 */ /* 0x000fe4000801160f */
[----:B------:R-:W-:Y:S02]  /*3e30*/  USHF.R.U32.HI UR4, URZ, 0x4, UR4 ;  /* 0x00000004ff047899 */ /* 0x000fe40008011604 */
[----:B------:R-:W-:Y:S02]  /*3e40*/  USGXT.U32 UR8, UR8, 0xe ;  /* 0x0000000e0808789a */ /* 0x000fe40008000000 */
[----:B------:R-:W-:Y:S01]  /*3e50*/  USGXT.U32 UR6, UR4, 0xe ;  /* 0x0000000e0406789a */ /* 0x000fe20008000000 */
[----:B------:R-:W-:Y:S02]  /*3e60*/  UMOV UR5, URZ ;  /* 0x000000ff00057c82 */ /* 0x000fe40008000000 */
[----:B------:R-:W-:Y:S01]  /*3e70*/  UMOV UR4, UR10 ;  /* 0x0000000a00047c82 */ /* 0x000fe20008000000 */
[----:B------:R-:W-:Y:S01]  /*3e80*/  UMOV UR20, 0x0 ;  /* 0x0000000000147882 */ /* 0x000fe20000000000 */
[----:B------:R-:W-:Y:S01]  /*3e90*/  UMOV UR21, 0x4208010 ;  /* 0x0420801000157882 */ /* 0x000fe20000000000 */
[----:B------:R-:W-:Y:S01]  /*3ea0*/  UMOV UR9, 0xc0004010 ;  /* 0xc000401000097882 */ /* 0x000fe20000000000 */
[----:B------:R-:W-:Y:S01]  /*3eb0*/  UMOV UR7, 0x80004020 ;  /* 0x8000402000077882 */ /* 0x000fe20000000000 */
[----:B------:R-:W-:Y:S01]  /*3ec0*/  UMOV UR4, UR4 ;  /* 0x0000000400047c82 */ /* 0x000fe20008000000 */
[----:B------:R0:W-:Y:S01]  /*3ed0*/  UTCQMMA gdesc[UR6], gdesc[UR8], tmem[UR18], tmem[UR20], idesc[UR21], !UPT ;  /* 0x00ff1408060075ea */ /* 0x0001e2000f800312 */
[----:B------:R0:W-:Y:S01]  /*3ee0*/  UTCBAR [UR4], URZ ;  /* 0x000000ff040073e9 */ /* 0x0001e200080000ff */
[----:B------:R-:W-:-:S02]  /*3ef0*/  NOP ;  /* 0x0000000000007918 */ /* 0x000fc40000000000 */
.L_x_6:
[----:B0-----:R-:W-:Y:S01]  /*3f00*/  UMOV UR4, URZ ;  /* 0x000000ff00047c82 */ /* 0x001fe20008000000 */
[----:B------:R-:W-:Y:S05]  /*3f10*/  @!P4 BRA `(.L_x_7) ;  /* 0x0000001400c0c947 */ /* 0x000fea0003800000 */
[----:B-1----:R-:W-:Y:S01]  /*3f20*/  SHF.R.S32.HI R127, RZ, 0x1f, R4 ;  /* 0x0000001fff7f7819 */ /* 0x002fe20000011404 */
[----:B------:R-:W-:Y:S01]  /*3f30*/  IMAD.SHL.U32 R125, R82, 0x20, RZ ;  /* 0x00000020527d7824 */ /* 0x000fe200078e00ff */
[----:B------:R-:W-:Y:S01]  /*3f40*/  UIADD3 UR5, UPT, UPT, UR15, 0x1000, URZ ;  /* 0x000010000f057890 */ /* 0x000fe2000fffe0ff */
[----:B------:R-:W-:Y:S01]  /*3f50*/  VIADD R124, R126, 0xffffffe0 ;  /* 0xffffffe07e7c7836 */ /* 0x000fe20000000000 */
[----:B------:R-:W-:Y:S01]  /*3f60*/  LEA.HI R82, R127, R4, RZ, 0x5 ;  /* 0x000000047f527211 */ /* 0x000fe200078f28ff */
[----:B------:R-:W-:Y:S01]  /*3f70*/  UIADD3 UR4, UPT, UPT, UR15, 0x2800, URZ ;  /* 0x000028000f047890 */ /* 0x000fe2000fffe0ff */
[----:B------:R-:W-:Y:S01]  /*3f80*/  IMAD.SHL.U32 R127, R83, 0x20, RZ ;  /* 0x00000020537f7824 */ /* 0x000fe200078e00ff */
[----:B------:R-:W-:Y:S01]  /*3f90*/  USHF.R.U32.HI UR5, URZ, 0x4, UR5 ;  /* 0x00000004ff057899 */ /* 0x000fe20008011605 */
[----:B------:R-:W-:Y:S01]  /*3fa0*/  SHF.R.S32.HI R82, RZ, 0x5, R82 ;  /* 0x00000005ff527819 */ /* 0x000fe20000011452 */
[----:B------:R-:W-:Y:S01]  /*3fb0*/  USHF.R.U32.HI UR4, URZ, 0x4, UR4 ;  /* 0x00000004ff047899 */ /* 0x000fe20008011604 */
[----:B------:R-:W-:Y:S01]  /*3fc0*/  IMAD.MOV.U32 R83, RZ, RZ, RZ ;  /* 0x000000ffff537224 */ /* 0x000fe200078e00ff */
[----:B------:R-:W-:Y:S01]  /*3fd0*/  SHF.R.S32.HI R126, RZ, 0x1f, R125 ;  /* 0x0000001fff7e7819 */ /* 0x000fe2000001147d */
[----:B------:R-:W-:Y:S01]  /*3fe0*/  UMOV UR13, UR10 ;  /* 0x0000000a000d7c82 */ /* 0x000fe20008000000 */
[----:B------:R-:W-:Y:S01]  /*3ff0*/  VIMNMX R82, PT, PT, R82, 0x2, !PT ;  /* 0x0000000252527848 */ /* 0x000fe20007fe0100 */
[----:B------:R-:W-:Y:S01]  /*4000*/  USGXT.U32 UR10, UR5, 0xe ;  /* 0x0000000e050a789a */ /* 0x000fe20008000000 */
[----:B------:R-:W-:Y:S01]  /*4010*/  SHF.R.S32.HI R128, RZ, 0x1f, R127 ;  /* 0x0000001fff807819 */ /* 0x000fe2000001147f */
[----:B------:R-:W-:-:S02]  /*4020*/  USGXT.U32 UR8, UR4, 0xe ;  /* 0x0000000e0408789a */ /* 0x000fc40008000000 */
[----:B------:R-:W-:Y:S01]  /*4030*/  VIADD R129, R82, 0xffffffff ;  /* 0xffffffff52817836 */ /* 0x000fe20000000000 */
[----:B------:R-:W-:Y:S01]  /*4040*/  UMOV UR14, 0x1 ;  /* 0x00000001000e7882 */ /* 0x000fe20000000000 */
[----:B------:R-:W-:-:S08]  /*4050*/  UMOV UR5, URZ ;  /* 0x000000ff00057c82 */ /* 0x000fd00008000000 */
.L_x_10:
[----:B------:R-:W-:Y:S01]  /*4060*/  IADD3 R80, P6, PT, R127, R80, RZ ;  /* 0x000000507f507210 */ /* 0x000fe20007fde0ff */
[----:B------:R-:W-:Y:S01]  /*4070*/  IMAD.U32 R83, R83, -0x80000000, RZ ;  /* 0x8000000053537824 */ /* 0x000fe200078e00ff */
[C---:B------:R-:W-:Y:S02]  /*4080*/  IADD3 R116, P5, PT, R127.reuse, R116, RZ ;  /* 0x000000747f747210 */ /* 0x040fe40007fbe0ff */
[C---:B------:R-:W-:Y:S01]  /*4090*/  IADD3 R118, P3, PT, R127.reuse, R118, RZ ;  /* 0x000000767f767210 */ /* 0x040fe20007f7e0ff */
[C---:B------:R-:W-:Y:S01]  /*40a0*/  IMAD.X R85, R128.reuse, 0x1, R85, P6 ;  /* 0x0000000180557824 */ /* 0x040fe200030e0655 */
        /* <DEDUP_REMOVED lines=52> */
[----:B0-----:R-:W0:Y:S01]  /*43f0*/  SYNCS.PHASECHK.TRANS64.TRYWAIT P6, [UR13], R83 ;  /* 0x00000053ff0075a7 */ /* 0x001e2200080c110d */
[C---:B------:R-:W-:Y:S01]  /*4400*/  IADD3 R86, P5, PT, R127.reuse, R86, RZ ;  /* 0x000000567f567210 */ /* 0x040fe20007fbe0ff */
[C---:B------:R-:W-:Y:S01]  /*4410*/  IMAD.X R97, R128.reuse, 0x1, R97, P3 ;  /* 0x0000000180617824 */ /* 0x040fe200018e0661 */
[C---:B------:R-:W-:Y:S01]  /*4420*/  IADD3 R90, P3, PT, R127.reuse, R90, RZ ;  /* 0x0000005a7f5a7210 */ /* 0x040fe20007f7e0ff */
[C---:B------:R-:W-:Y:S01]  /*4430*/  IMAD.X R57, R128.reuse, 0x1, R57, P4 ;  /* 0x0000000180397824 */ /* 0x040fe200020e0639 */
[----:B------:R-:W-:Y:S01]  /*4440*/  IADD3 R52, P4, PT, R127, R52, RZ ;  /* 0x000000347f347210 */ /* 0x000fe20007f9e0ff */
[C---:B------:R-:W-:Y:S01]  /*4450*/  IMAD.X R89, R128.reuse, 0x1, R89, P5 ;  /* 0x0000000180597824 */ /* 0x040fe200028e0659 */
[C---:B------:R-:W-:Y:S01]  /*4460*/  IADD3 R26, P5, PT, R125.reuse, R26, RZ ;  /* 0x0000001a7d1a7210 */ /* 0x040fe20007fbe0ff */
[C---:B------:R-:W-:Y:S01]  /*4470*/  IMAD.X R93, R128.reuse, 0x1, R93, P3 ;  /* 0x00000001805d7824 */ /* 0x040fe200018e065d */
[C---:B------:R-:W-:Y:S01]  /*4480*/  IADD3 R42, P3, PT, R125.reuse, R42, RZ ;  /* 0x0000002a7d2a7210 */ /* 0x040fe20007f7e0ff */
[----:B------:R-:W-:Y:S01]  /*4490*/  IMAD.X R53, R128, 0x1, R53, P4 ;  /* 0x0000000180357824 */ /* 0x000fe200020e0635 */
        /* <DEDUP_REMOVED lines=26> */
[----:B------:R-:W-:Y:S01]  /*4640*/  IADD3 R6, P5, PT, R125, R6, RZ ;  /* 0x000000067d067210 */ /* 0x000fe20007fbe0ff */
[C---:B------:R-:W-:Y:S01]  /*4650*/  IMAD.X R49, R126.reuse, 0x1, R49, P3 ;  /* 0x000000017e317824 */ /* 0x040fe200018e0631 */
[-C--:B------:R-:W-:Y:S01]  /*4660*/  ISETP.GE.AND P3, PT, R71, R124.reuse, PT ;  /* 0x0000007c4700720c */ /* 0x080fe20003f66270 */
[C---:B------:R-:W-:Y:S01]  /*4670*/  IMAD.X R31, R126.reuse, 0x1, R31, P4 ;  /* 0x000000017e1f7824 */ /* 0x040fe200020e061f */
[----:B------:R-:W-:Y:S01]  /*4680*/  ISETP.GE.AND P4, PT, R5, R124, PT ;  /* 0x0000007c0500720c */ /* 0x000fe20003f86270 */
[----:B------:R-:W-:Y:S01]  /*4690*/  IMAD.X R7, R126, 0x1, R7, P5 ;  /* 0x000000017e077824 */ /* 0x000fe200028e0607 */
[----:B------:R-:W-:Y:S01]  /*46a0*/  PRMT R165, RZ, 0x7610, R165 ;  /* 0x00007610ffa57816 */ /* 0x000fe200000000a5 */
[----:B0-----:R-:W-:Y:S10]  /*46b0*/  @!P6 BRA `(.L_x_8) ;  /* 0x0000003800e8e947 */ /* 0x001ff40003800000 */
.L_x_16:
[-C--:B------:R-:W-:Y:S01]  /*46c0*/  ISETP.GE.AND P5, PT, R10, R124.reuse, PT ;  /* 0x0000007c0a00720c */ /* 0x080fe20003fa6270 */
[----:B------:R-:W2:Y:S01]  /*46d0*/  @!P3 LDG.E.U8 R165, desc[UR16][R6.64] ;  /* 0x0000001006a5b981 */ /* 0x000ea2000c1e1100 */
[----:B------:R-:W-:Y:S02]  /*46e0*/  PRMT R130, RZ, 0x7610, R130 ;  /* 0x00007610ff827816 */ /* 0x000fe40000000082 */
[-C--:B------:R-:W-:Y:S02]  /*46f0*/  ISETP.GE.AND P6, PT, R11, R124.reuse, PT ;  /* 0x0000007c0b00720c */ /* 0x080fe40003fc6270 */
[----:B------:R-:W-:Y:S02]  /*4700*/  PRMT R132, RZ, 0x7610, R132 ;  /* 0x00007610ff847816 */ /* 0x000fe40000000084 */
[----:B------:R-:W3:Y:S01]  /*4710*/  @!P4 LDG.E.U8 R130, desc[UR16][R8.64] ;  /* 0x000000100882c981 */ /* 0x000ee2000c1e1100 */
[----:B------:R-:W-:Y:S02]  /*4720*/  ISETP.GE.AND P3, PT, R15, R124, PT ;  /* 0x0000007c0f00720c */ /* 0x000fe40003f66270 */
[----:B------:R-:W-:-:S02]  /*4730*/  PRMT R134, RZ, 0x7610, R134 ;  /* 0x00007610ff867816 */ /* 0x000fc40000000086 */
[----:B------:R-:W4:Y:S01]  /*4740*/  @!P5 LDG.E.U8 R132, desc[UR16][R12.64] ;  /* 0x000000100c84d981 */ /* 0x000f22000c1e1100 */
[----:B------:R-:W-:-:S03]  /*4750*/  ISETP.GE.AND P4, PT, R18, R124, PT ;  /* 0x0000007c1200720c */ /* 0x000fc60003f86270 */
[----:B------:R-:W-:Y:S02]  /*4760*/  @!P6 IMAD.MOV.U32 R82, RZ, RZ, R14 ;  /* 0x000000ffff52e224 */ /* 0x000fe400078e000e */
[----:B------:R-:W-:Y:S01]  /*4770*/  @!P6 IMAD.MOV.U32 R83, RZ, RZ, R17 ;  /* 0x000000ffff53e224 */ /* 0x000fe200078e0011 */
[----:B------:R-:W-:Y:S02]  /*4780*/  PRMT R136, RZ, 0x7610, R136 ;  /* 0x00007610ff887816 */ /* 0x000fe40000000088 */
[-C--:B------:R-:W-:Y:S02]  /*4790*/  ISETP.GE.AND P5, PT, R21, R124.reuse, PT ;  /* 0x0000007c1500720c */ /* 0x080fe40003fa6270 */
[----:B------:R0:W5:Y:S01]  /*47a0*/  @!P6 LDG.E.U8 R134, desc[UR16][R82.64] ;  /* 0x000000105286e981 */ /* 0x000162000c1e1100 */
[----:B------:R-:W-:Y:S02]  /*47b0*/  PRMT R138, RZ, 0x7610, R138 ;  /* 0x00007610ff8a7816 */ /* 0x000fe4000000008a */
[----:B------:R-:W-:Y:S01]  /*47c0*/  ISETP.GE.AND P6, PT, R24, R124, PT ;  /* 0x0000007c1800720c */ /* 0x000fe20003fc6270 */
[----:B0-----:R-:W-:-:S02]  /*47d0*/  @!P3 IMAD.MOV.U32 R82, RZ, RZ, R16 ;  /* 0x000000ffff52b224 */ /* 0x001fc400078e0010 */
[----:B------:R-:W-:-:S05]  /*47e0*/  @!P3 IMAD.MOV.U32 R83, RZ, RZ, R19 ;  /* 0x000000ffff53b224 */ /* 0x000fca00078e0013 */
[----:B------:R0:W5:Y:S01]  /*47f0*/  @!P3 LDG.E.U8 R136, desc[UR16][R82.64] ;  /* 0x000000105288b981 */ /* 0x000162000c1e1100 */
[----:B------:R-:W-:Y:S02]  /*4800*/  PRMT R140, RZ, 0x7610, R140 ;  /* 0x00007610ff8c7816 */ /* 0x000fe4000000008c */
[----:B------:R-:W-:Y:S01]  /*4810*/  ISETP.GE.AND P3, PT, R27, R124, PT ;  /* 0x0000007c1b00720c */ /* 0x000fe20003f66270 */
[----:B0-----:R-:W-:Y:S02]  /*4820*/  @!P4 IMAD.MOV.U32 R82, RZ, RZ, R20 ;  /* 0x000000ffff52c224 */ /* 0x001fe400078e0014 */
[----:B------:R-:W-:-:S05]  /*4830*/  @!P4 IMAD.MOV.U32 R83, RZ, RZ, R23 ;  /* 0x000000ffff53c224 */ /* 0x000fca00078e0017 */
[----:B------:R0:W5:Y:S01]  /*4840*/  @!P4 LDG.E.U8 R138, desc[UR16][R82.64] ;  /* 0x00000010528ac981 */ /* 0x000162000c1e1100 */
[----:B------:R-:W-:Y:S02]  /*4850*/  PRMT R142, RZ, 0x7610, R142 ;  /* 0x00007610ff8e7816 */ /* 0x000fe4000000008e */
[----:B------:R-:W-:Y:S01]  /*4860*/  ISETP.GE.AND P4, PT, R30, R124, PT ;  /* 0x0000007c1e00720c */ /* 0x000fe20003f86270 */
[----:B0-----:R-:W-:Y:S02]  /*4870*/  @!P5 IMAD.MOV.U32 R82, RZ, RZ, R22 ;  /* 0x000000ffff52d224 */ /* 0x001fe400078e0016 */
[----:B------:R-:W-:-:S05]  /*4880*/  @!P5 IMAD.MOV.U32 R83, RZ, RZ, R25 ;  /* 0x000000ffff53d224 */ /* 0x000fca00078e0019 */
[----:B------:R0:W5:Y:S01]  /*4890*/  @!P5 LDG.E.U8 R140, desc[UR16][R82.64] ;  /* 0x00000010528cd981 */ /* 0x000162000c1e1100 */
[----:B------:R-:W-:Y:S01]  /*48a0*/  PRMT R144, RZ, 0x7610, R144 ;  /* 0x00007610ff907816 */ /* 0x000fe20000000090 */
[----:B0-----:R-:W-:Y:S02]  /*48b0*/  @!P6 IMAD.MOV.U32 R82, RZ, RZ, R26 ;  /* 0x000000ffff52e224 */ /* 0x001fe400078e001a */
[----:B------:R-:W-:-:S05]  /*48c0*/  @!P6 IMAD.MOV.U32 R83, RZ, RZ, R29 ;  /* 0x000000ffff53e224 */ /* 0x000fca00078e001d */
[----:B------:R0:W5:Y:S01]  /*48d0*/  @!P6 LDG.E.U8 R142, desc[UR16][R82.64] ;  /* 0x00000010528ee981 */ /* 0x000162000c1e1100 */
[----:B------:R-:W-:Y:S02]  /*48e0*/  ISETP.GE.AND P5, PT, R33, R124, PT ;  /* 0x0000007c2100720c */ /* 0x000fe40003fa6270 */
[----:B------:R-:W-:Y:S01]  /*48f0*/  PRMT R148, RZ, 0x7610, R148 ;  /* 0x00007610ff947816 */ /* 0x000fe20000000094 */
[----:B0-----:R-:W-:Y:S02]  /*4900*/  @!P3 IMAD.MOV.U32 R82, RZ, RZ, R28 ;  /* 0x000000ffff52b224 */ /* 0x001fe400078e001c */
[----:B------:R-:W-:-:S05]  /*4910*/  @!P3 IMAD.MOV.U32 R83, RZ, RZ, R31 ;  /* 0x000000ffff53b224 */ /* 0x000fca00078e001f */
[----:B------:R0:W5:Y:S01]  /*4920*/  @!P3 LDG.E.U8 R144, desc[UR16][R82.64] ;  /* 0x000000105290b981 */ /* 0x000162000c1e1100 */
[-C--:B------:R-:W-:Y:S02]  /*4930*/  ISETP.GE.AND P6, PT, R34, R124.reuse, PT ;  /* 0x0000007c2200720c */ /* 0x080fe40003fc6270 */
[----:B------:R-:W-:Y:S01]  /*4940*/  PRMT R152, RZ, 0x7610, R152 ;  /* 0x00007610ff987816 */ /* 0x000fe20000000098 */
[----:B0-----:R-:W-:Y:S02]  /*4950*/  @!P4 IMAD.MOV.U32 R82, RZ, RZ, R32 ;  /* 0x000000ffff52c224 */ /* 0x001fe400078e0020 */
[----:B------:R-:W-:Y:S01]  /*4960*/  @!P4 IMAD.MOV.U32 R83, RZ, RZ, R35 ;  /* 0x000000ffff53c224 */ /* 0x000fe200078e0023 */
[----:B------:R-:W-:Y:S02]  /*4970*/  ISETP.GE.AND P3, PT, R88, R124, PT ;  /* 0x0000007c5800720c */ /* 0x000fe40003f66270 */
[----:B------:R-:W5:Y:S04]  /*4980*/  @!P5 LDG.E.U8 R152, desc[UR16][R36.64] ;  /* 0x000000102498d981 */ /* 0x000f68000c1e1100 */
[----:B------:R0:W5:Y:S01]  /*4990*/  @!P4 LDG.E.U8 R148, desc[UR16][R82.64] ;  /* 0x000000105294c981 */ /* 0x000162000c1e1100 */
[----:B------:R-:W-:-:S02]  /*49a0*/  PRMT R160, RZ, 0x7610, R160 ;  /* 0x00007610ffa07816 */ /* 0x000fc400000000a0 */
[----:B------:R-:W-:Y:S02]  /*49b0*/  ISETP.GE.AND P4, PT, R69, R124, PT ;  /* 0x0000007c4500720c */ /* 0x000fe40003f86270 */
[----:B------:R-:W-:Y:S02]  /*49c0*/  PRMT R158, RZ, 0x7610, R158 ;  /* 0x00007610ff9e7816 */ /* 0x000fe4000000009e */
[----:B------:R-:W5:Y:S01]  /*49d0*/  @!P6 LDG.E.U8 R160, desc[UR16][R38.64] ;  /* 0x0000001026a0e981 */ /* 0x000f62000c1e1100 */
[----:B------:R-:W-:-:S03]  /*49e0*/  PRMT R156, RZ, 0x7610, R156 ;  /* 0x00007610ff9c7816 */ /* 0x000fc6000000009c */
[----:B------:R-:W5:Y:S05]  /*49f0*/  @!P3 LDG.E.U8 R158, desc[UR16][R48.64] ;  /* 0x00000010309eb981 */ /* 0x000f6a000c1e1100 */
[----:B------:R-:W5:Y:S01]  /*4a00*/  @!P4 LDG.E.U8 R156, desc[UR16][R40.64] ;  /* 0x00000010289cc981 */ /* 0x000f62000c1e1100 */
[-C--:B------:R-:W-:Y:S02]  /*4a10*/  ISETP.GE.AND P3, PT, R91, R124.reuse, PT ;  /* 0x0000007c5b00720c */ /* 0x080fe40003f66270 */
[----:B------:R-:W-:Y:S02]  /*4a20*/  ISETP.GE.AND P4, PT, R3, R124, PT ;  /* 0x0000007c0300720c */ /* 0x000fe40003f86270 */
[----:B------:R-:W-:-:S02]  /*4a30*/  PRMT R154, RZ, 0x7610, R154 ;  /* 0x00007610ff9a7816 */ /* 0x000fc4000000009a */
[----:B------:R-:W-:-:S07]  /*4a40*/  PRMT R150, RZ, 0x7610, R150 ;  /* 0x00007610ff967816 */ /* 0x000fce0000000096 */
[----:B------:R-:W5:Y:S04]  /*4a50*/  @!P3 LDG.E.U8 R154, desc[UR16][R50.64] ;  /* 0x00000010329ab981 */ /* 0x000f68000c1e1100 */
[----:B------:R-:W5:Y:S01]  /*4a60*/  @!P4 LDG.E.U8 R150, desc[UR16][R42.64] ;  /* 0x000000102a96c981 */ /* 0x000f62000c1e1100 */
[----:B------:R-:W-:Y:S01]  /*4a70*/  BAR.SYNC.DEFER_BLOCKING 0x0 ;  /* 0x0000000000007b1d */ /* 0x000fe20000010000 */
[----:B------:R-:W-:Y:S02]  /*4a80*/  ISETP.GE.AND P5, PT, R44, R124, PT ;  /* 0x0000007c2c00720c */ /* 0x000fe40003fa6270 */
[----:B------:R-:W-:Y:S02]  /*4a90*/  PRMT R147, RZ, 0x7610, R147 ;  /* 0x00007610ff937816 */ /* 0x000fe40000000093 */
[----:B------:R-:W-:-:S09]  /*4aa0*/  PRMT R149, RZ, 0x7610, R149 ;  /* 0x00007610ff957816 */ /* 0x000fd20000000095 */
[----:B0-----:R-:W-:Y:S02]  /*4ab0*/  @!P5 IMAD.MOV.U32 R82, RZ, RZ, R70 ;  /* 0x000000ffff52d224 */ /* 0x001fe400078e0046 */
[----:B------:R-:W-:Y:S01]  /*4ac0*/  @!P5 IMAD.MOV.U32 R83, RZ, RZ, R45 ;  /* 0x000000ffff53d224 */ /* 0x000fe200078e002d */
[----:B------:R-:W-:-:S04]  /*4ad0*/  PRMT R151, RZ, 0x7610, R151 ;  /* 0x00007610ff977816 */ /* 0x000fc80000000097 */
[----:B------:R0:W5:Y:S02]  /*4ae0*/  @!P5 LDG.E.U8 R147, desc[UR16][R82.64] ;  /* 0x000000105293d981 */ /* 0x000164000c1e1100 */
[----:B0-----:R-:W-:Y:S02]  /*4af0*/  @!P5 IMAD.MOV.U32 R82, RZ, RZ, R72 ;  /* 0x000000ffff52d224 */ /* 0x001fe400078e0048 */
[----:B------:R-:W-:-:S05]  /*4b00*/  @!P5 IMAD.MOV.U32 R83, RZ, RZ, R75 ;  /* 0x000000ffff53d224 */ /* 0x000fca00078e004b */
[----:B------:R0:W5:Y:S01]  /*4b10*/  @!P5 LDG.E.U8 R149, desc[UR16][R82.64] ;  /* 0x000000105295d981 */ /* 0x000162000c1e1100 */
[----:B------:R-:W-:Y:S01]  /*4b20*/  PRMT R153, RZ, 0x7610, R153 ;  /* 0x00007610ff997816 */ /* 0x000fe20000000099 */
        /* <DEDUP_REMOVED lines=22> */
[----:B------:R0:W5:Y:S04]  /*4c90*/  @!P5 LDG.E.U8 R161, desc[UR16][R82.64] ;  /* 0x0000001052a1d981 */ /* 0x000168000c1e1100 */
[----:B--2---:R1:W-:Y:S01]  /*4ca0*/  STS.U8 [R0+UR15+0x2800], R165 ;  /* 0x002800a500007988 */ /* 0x0043e2000800000f */
[----:B0-----:R-:W-:Y:S02]  /*4cb0*/  @!P5 IMAD.MOV.U32 R82, RZ, RZ, R90 ;  /* 0x000000ffff52d224 */ /* 0x001fe400078e005a */
[----:B------:R-:W-:Y:S01]  /*4cc0*/  @!P5 IMAD.MOV.U32 R83, RZ, RZ, R93 ;  /* 0x000000ffff53d224 */ /* 0x000fe200078e005d */
[----:B-1----:R-:W-:-:S04]  /*4cd0*/  PRMT R165, RZ, 0x7610, R165 ;  /* 0x00007610ffa57816 */ /* 0x002fc800000000a5 */
[----:B------:R0:W2:Y:S04]  /*4ce0*/  @!P5 LDG.E.U8 R163, desc[UR16][R82.64] ;  /* 0x0000001052a3d981 */ /* 0x0000a8000c1e1100 */
[----:B---3--:R1:W-:Y:S01]  /*4cf0*/  STS.U8 [R0+UR15+0x2a00], R130 ;  /* 0x002a008200007988 */ /* 0x0083e2000800000f */
[----:B0-----:R-:W-:Y:S02]  /*4d00*/  @!P5 IMAD.MOV.U32 R82, RZ, RZ, R92 ;  /* 0x000000ffff52d224 */ /* 0x001fe400078e005c */
[----:B------:R-:W-:Y:S01]  /*4d10*/  @!P5 IMAD.MOV.U32 R83, RZ, RZ, R95 ;  /* 0x000000ffff53d224 */ /* 0x000fe200078e005f */
[----:B-1----:R-:W-:-:S04]  /*4d20*/  PRMT R130, RZ, 0x7610, R130 ;  /* 0x00007610ff827816 */ /* 0x002fc80000000082 */
[----:B------:R0:W3:Y:S04]  /*4d30*/  @!P5 LDG.E.U8 R165, desc[UR16][R82.64] ;  /* 0x0000001052a5d981 */ /* 0x0000e8000c1e1100 */
[----:B----4-:R1:W-:Y:S01]  /*4d40*/  STS.U8 [R0+UR15+0x2c00], R132 ;  /* 0x002c008400007988 */ /* 0x0103e2000800000f */
[----:B0-----:R-:W-:Y:S02]  /*4d50*/  @!P5 IMAD.MOV.U32 R82, RZ, RZ, R94 ;  /* 0x000000ffff52d224 */ /* 0x001fe400078e005e */
[----:B------:R-:W-:Y:S01]  /*4d60*/  @!P5 IMAD.MOV.U32 R83, RZ, RZ, R97 ;  /* 0x000000ffff53d224 */ /* 0x000fe200078e0061 */
[----:B-1----:R-:W-:-:S04]  /*4d70*/  PRMT R132, RZ, 0x7610, R132 ;  /* 0x00007610ff847816 */ /* 0x002fc80000000084 */
[----:B------:R0:W4:Y:S04]  /*4d80*/  @!P5 LDG.E.U8 R130, desc[UR16][R82.64] ;  /* 0x000000105282d981 */ /* 0x000128000c1e1100 */
[----:B-----5:R1:W-:Y:S01]  /*4d90*/  STS.U8 [R0+UR15+0x2e00], R134 ;  /* 0x002e008600007988 */ /* 0x0203e2000800000f */
[----:B0-----:R-:W-:Y:S02]  /*4da0*/  @!P5 IMAD.MOV.U32 R82, RZ, RZ, R96 ;  /* 0x000000ffff52d224 */ /* 0x001fe400078e0060 */
[----:B------:R-:W-:Y:S01]  /*4db0*/  @!P5 IMAD.MOV.U32 R83, RZ, RZ, R99 ;  /* 0x000000ffff53d224 */ /* 0x000fe200078e0063 */
[----:B-1----:R-:W-:-:S04]  /*4dc0*/  PRMT R134, RZ, 0x7610, R134 ;  /* 0x00007610ff867816 */ /* 0x002fc80000000086 */
[----:B------:R0:W5:Y:S04]  /*4dd0*/  @!P5 LDG.E.U8 R132, desc[UR16][R82.64] ;  /* 0x000000105284d981 */ /* 0x000168000c1e1100 */
[----:B------:R1:W-:Y:S01]  /*4de0*/  STS.U8 [R120+UR15+0x2880], R136 ;  /* 0x0028808878007988 */ /* 0x0003e2000800000f */
[----:B0-----:R-:W-:Y:S02]  /*4df0*/  @!P5 IMAD.MOV.U32 R82, RZ, RZ, R98 ;  /* 0x000000ffff52d224 */ /* 0x001fe400078e0062 */
[----:B------:R-:W-:Y:S01]  /*4e00*/  @!P5 IMAD.MOV.U32 R83, RZ, RZ, R101 ;  /* 0x000000ffff53d224 */ /* 0x000fe200078e0065 */
[----:B-1----:R-:W-:-:S04]  /*4e10*/  PRMT R136, RZ, 0x7610, R136 ;  /* 0x00007610ff887816 */ /* 0x002fc80000000088 */
[----:B------:R0:W2:Y:S04]  /*4e20*/  @!P5 LDG.E.U8 R134, desc[UR16][R82.64] ;  /* 0x000000105286d981 */ /* 0x0000a8000c1e1100 */
        /* <DEDUP_REMOVED lines=39> */
[----:B------:R0:W2:Y:S01]  /*50a0*/  @!P5 LDG.E.U8 R160, desc[UR16][R82.64] ;  /* 0x0000001052a0d981 */ /* 0x0000a2000c1e1100 */
[----:B------:R-:W-:Y:S02]  /*50b0*/  PRMT R146, RZ, 0x7610, R146 ;  /* 0x00007610ff927816 */ /* 0x000fe40000000092 */
[----:B------:R-:W-:Y:S01]  /*50c0*/  PRMT R131, RZ, 0x7610, R131 ;  /* 0x00007610ff837816 */ /* 0x000fe20000000083 */
[----:B------:R1:W-:Y:S01]  /*50d0*/  STS.U8 [R123+UR15+0x2b80], R156 ;  /* 0x002b809c7b007988 */ /* 0x0003e2000800000f */
[----:B------:R-:W-:Y:S02]  /*50e0*/  PRMT R133, RZ, 0x7610, R133 ;  /* 0x00007610ff857816 */ /* 0x000fe40000000085 */
[----:B------:R-:W-:Y:S01]  /*50f0*/  PRMT R135, RZ, 0x7610, R135 ;  /* 0x00007610ff877816 */ /* 0x000fe20000000087 */
[----:B------:R-:W2:Y:S01]  /*5100*/  @!P5 LDG.E.U8 R146, desc[UR16][R46.64] ;  /* 0x000000102e92d981 */ /* 0x000ea2000c1e1100 */
[----:B0-----:R-:W-:Y:S02]  /*5110*/  @!P5 IMAD.MOV.U32 R82, RZ, RZ, R116 ;  /* 0x000000ffff52d224 */ /* 0x001fe400078e0074 */
[----:B------:R-:W-:Y:S01]  /*5120*/  @!P5 IMAD.MOV.U32 R83, RZ, RZ, R119 ;  /* 0x000000ffff53d224 */ /* 0x000fe200078e0077 */
[----:B------:R-:W-:Y:S01]  /*5130*/  PRMT R137, RZ, 0x7610, R137 ;  /* 0x00007610ff897816 */ /* 0x000fe20000000089 */
[----:B------:R-:W3:Y:S01]  /*5140*/  @!P5 LDG.E.U8 R131, desc[UR16][R52.64] ;  /* 0x000000103483d981 */ /* 0x000ee2000c1e1100 */
[----:B------:R-:W-:-:S02]  /*5150*/  PRMT R139, RZ, 0x7610, R139 ;  /* 0x00007610ff8b7816 */ /* 0x000fc4000000008b */
[----:B------:R-:W-:Y:S01]  /*5160*/  PRMT R141, RZ, 0x7610, R141 ;  /* 0x00007610ff8d7816 */ /* 0x000fe2000000008d */
[----:B------:R0:W4:Y:S01]  /*5170*/  @!P5 LDG.E.U8 R158, desc[UR16][R82.64] ;  /* 0x00000010529ed981 */ /* 0x000122000c1e1100 */
[----:B------:R-:W-:Y:S02]  /*5180*/  PRMT R143, RZ, 0x7610, R143 ;  /* 0x00007610ff8f7816 */ /* 0x000fe4000000008f */
[----:B------:R-:W-:Y:S01]  /*5190*/  PRMT R145, RZ, 0x7610, R145 ;  /* 0x00007610ff917816 */ /* 0x000fe20000000091 */
[----:B------:R-:W4:Y:S01]  /*51a0*/  @!P5 LDG.E.U8 R133, desc[UR16][R54.64] ;  /* 0x000000103685d981 */ /* 0x000f22000c1e1100 */
[----:B-1----:R-:W-:-:S03]  /*51b0*/  PRMT R156, RZ, 0x7610, R156 ;  /* 0x00007610ff9c7816 */ /* 0x002fc6000000009c */
[----:B------:R-:W5:Y:S01]  /*51c0*/  @!P5 LDG.E.U8 R135, desc[UR16][R56.64] ;  /* 0x000000103887d981 */ /* 0x000f62000c1e1100 */
[----:B0-----:R-:W-:Y:S02]  /*51d0*/  @!P5 IMAD.MOV.U32 R82, RZ, RZ, R118 ;  /* 0x000000ffff52d224 */ /* 0x001fe400078e0076 */
[----:B------:R-:W-:Y:S01]  /*51e0*/  @!P5 IMAD.MOV.U32 R83, RZ, RZ, R121 ;  /* 0x000000ffff53d224 */ /* 0x000fe200078e0079 */
[----:B------:R-:W5:Y:S04]  /*51f0*/  @!P5 LDG.E.U8 R137, desc[UR16][R58.64] ;  /* 0x000000103a89d981 */ /* 0x000f68000c1e1100 */
[----:B------:R-:W5:Y:S04]  /*5200*/  @!P5 LDG.E.U8 R139, desc[UR16][R60.64] ;  /* 0x000000103c8bd981 */ /* 0x000f68000c1e1100 */
[----:B------:R-:W5:Y:S04]  /*5210*/  @!P5 LDG.E.U8 R141, desc[UR16][R62.64] ;  /* 0x000000103e8dd981 */ /* 0x000f68000c1e1100 */
[----:B------:R-:W5:Y:S04]  /*5220*/  @!P5 LDG.E.U8 R143, desc[UR16][R64.64] ;  /* 0x00000010408fd981 */ /* 0x000f68000c1e1100 */
[----:B------:R-:W5:Y:S04]  /*5230*/  @!P5 LDG.E.U8 R145, desc[UR16][R66.64] ;  /* 0x000000104291d981 */ /* 0x000f68000c1e1100 */
[----:B------:R-:W5:Y:S04]  /*5240*/  @!P5 LDG.E.U8 R156, desc[UR16][R82.64] ;  /* 0x00000010529cd981 */ /* 0x000f68000c1e1100 */
        /* <DEDUP_REMOVED lines=9> */
[----:B------:R-:W-:Y:S01]  /*52e0*/  ULEA UR13, UR14, UR15, 0x3 ;  /* 0x0000000f0e0d7291 */ /* 0x000fe2000f8e18ff */
[----:B------:R-:W-:-:S03]  /*52f0*/  UMOV UR4, UR5 ;  /* 0x0000000500047c82 */ /* 0x000fc60008000000 */
[----:B------:R-:W-:Y:S01]  /*5300*/  UIADD3 UR13, UPT, UPT, UR13, 0x3000, URZ ;  /* 0x000030000d0d7890 */ /* 0x000fe2000fffe0ff */
[----:B--2---:R0:W-:Y:S04]  /*5310*/  STS.U8 [R0+UR15+0x1000], R146 ;  /* 0x0010009200007988 */ /* 0x0041e8000800000f */
[----:B---3--:R0:W-:Y:S04]  /*5320*/  STS.U8 [R0+UR15+0x1100], R131 ;  /* 0x0011008300007988 */ /* 0x0081e8000800000f */
[----:B----4-:R0:W-:Y:S04]  /*5330*/  STS.U8 [R0+UR15+0x1200], R133 ;  /* 0x0012008500007988 */ /* 0x0101e8000800000f */
[----:B-----5:R0:W-:Y:S04]  /*5340*/  STS.U8 [R0+UR15+0x1300], R135 ;  /* 0x0013008700007988 */ /* 0x0201e8000800000f */
        /* <DEDUP_REMOVED lines=22> */
[----:B-1----:R-:W1:Y:S02]  /*54b0*/  FENCE.VIEW.ASYNC.S ;  /* 0x00000000000073c6 */ /* 0x002e640000000000 */
[----:B-1----:R-:W-:Y:S06]  /*54c0*/  BAR.SYNC.DEFER_BLOCKING 0x0 ;  /* 0x0000000000007b1d */ /* 0x002fec0000010000 */
[----:B------:R-:W-:Y:S05]  /*54d0*/  @P0 BRA `(.L_x_9) ;  /* 0x0000000000280947 */ /* 0x000fea0003800000 */
[----:B------:R-:W-:Y:S01]  /*54e0*/  UMOV UR6, UR13 ;  /* 0x0000000d00067c82 */ /* 0x000fe20008000000 */
[----:B------:R-:W-:Y:S01]  /*54f0*/  UMOV UR7, URZ ;  /* 0x000000ff00077c82 */ /* 0x000fe20008000000 */
[----:B------:R-:W-:Y:S01]  /*5500*/  UMOV UR9, 0x80004020 ;  /* 0x8000402000097882 */ /* 0x000fe20000000000 */
[----:B------:R-:W-:Y:S01]  /*5510*/  UMOV UR11, 0xc0004010 ;  /* 0xc0004010000b7882 */ /* 0x000fe20000000000 */
[----:B------:R-:W-:Y:S01]  /*5520*/  UMOV UR20, 0x0 ;  /* 0x0000000000147882 */ /* 0x000fe20000000000 */
[----:B------:R-:W-:Y:S01]  /*5530*/  UMOV UR21, 0x4208010 ;  /* 0x0420801000157882 */ /* 0x000fe20000000000 */
[----:B------:R-:W-:Y:S01]  /*5540*/  UMOV UR5, UR6 ;  /* 0x0000000600057c82 */ /* 0x000fe20008000000 */
[----:B------:R1:W-:Y:S01]  /*5550*/  UTCQMMA gdesc[UR8], gdesc[UR10], tmem[UR18], tmem[UR20], idesc[UR21], UPT ;  /* 0x00ff140a080075ea */ /* 0x0003e2000b800312 */
[----:B------:R1:W-:Y:S01]  /*5560*/  UTCBAR [UR5], URZ ;  /* 0x000000ff050073e9 */ /* 0x0003e200080000ff */
[----:B------:R-:W-:Y:S02]  /*5570*/  NOP ;  /* 0x0000000000007918 */ /* 0x000fe40000000000 */
.L_x_9:
[----:B------:R-:W-:Y:S01]  /*5580*/  VIADD R129, R129, 0xffffffff ;  /* 0xffffffff81817836 */ /* 0x000fe20000000000 */
[----:B------:R-:W-:Y:S01]  /*5590*/  UIADD3 UR14, UPT, UPT, UR14, 0x1, URZ ;  /* 0x000000010e0e7890 */ /* 0x000fe2000fffe0ff */
[----:B------:R-:W-:Y:S02]  /*55a0*/  IMAD.U32 R83, RZ, RZ, UR4 ;  /* 0x00000004ff537e24 */ /* 0x000fe4000f8e00ff */
[----:B------:R-:W-:Y:S01]  /*55b0*/  VIADD R124, R124, 0xffffffe0 ;  /* 0xffffffe07c7c7836 */ /* 0x000fe20000000000 */
[----:B------:R-:W-:Y:S01]  /*55c0*/  ISETP.NE.U32.AND P3, PT, R129, RZ, PT ;  /* 0x000000ff8100720c */ /* 0x000fe20003f65070 */
[----:B------:R-:W-:-:S04]  /*55d0*/  UISETP.GT.AND UP0, UPT, UR14, 0x1, UPT ;  /* 0x000000010e00788c */ /* 0x000fc8000bf04270 */
[----:B-1----:R-:W-:Y:S02]  /*55e0*/  USEL UR5, URZ, 0x1, !UP0 ;  /* 0x00000001ff057887 */ /* 0x002fe4000c000000 */
[----:B------:R-:W-:Y:S02]  /*55f0*/  USEL UR14, UR14, URZ, !UP0 ;  /* 0x000000ff0e0e7287 */ /* 0x000fe4000c000000 */
[----:B------:R-:W-:-:S04]  /*5600*/  ULOP3.LUT UR5, UR4, UR5, URZ, 0x3c, !UPT ;  /* 0x0000000504057292 */ /* 0x000fc8000f8e3cff */
[----:B------:R-:W-:Y:S08]  /*5610*/  @P3 BRA `(.L_x_10) ;  /* 0xffffffe800903947 */ /* 0x000ff0000383ffff */
.L_x_7:
[----:B------:R-:W-:Y:S01]  /*5620*/  ISETP.GE.AND P0, PT, R4, 0x20, PT ;  /* 0x000000200400780c */ /* 0x000fe20003f06270 */
[C---:B------:R-:W-:Y:S02]  /*5630*/  IMAD.SHL.U32 R4, R73.reuse, 0x10, RZ ;  /* 0x0000001049047824 */ /* 0x040fe400078e00ff */
[----:B------:R-:W-:-:S03]  /*5640*/  IMAD.SHL.U32 R70, R73, 0x80, RZ ;  /* 0x0000008049467824 */ /* 0x000fc600078e00ff */
[----:B------:R-:W-:-:S07]  /*5650*/  LOP3.LUT R72, R4, 0xf0, RZ, 0xc0, !PT ;  /* 0x000000f004487812 */ /* 0x000fce00078ec0ff */
[----:B------:R-:W-:Y:S05]  /*5660*/  @!P0 BRA `(.L_x_11) ;  /* 0x0000000000108947 */ /* 0x000fea0003800000 */
[----:B------:R-:W-:-:S06]  /*5670*/  USHF.L.U32 UR4, UR4, 0x1f, URZ ;  /* 0x0000001f04047899 */ /* 0x000fcc00080006ff */
[----:B------:R-:W-:-:S04]  /*5680*/  IMAD.U32 R4, RZ, RZ, UR4 ;  /* 0x00000004ff047e24 */ /* 0x000fc8000f8e00ff */
[----:B------:R-:W2:Y:S02]  /*5690*/  SYNCS.PHASECHK.TRANS64.TRYWAIT P0, [UR13], R4 ;  /* 0x00000004ff0075a7 */ /* 0x000ea4000800110d */
[----:B--2---:R-:W-:Y:S05]  /*56a0*/  @!P0 BRA `(.L_x_12) ;  /* 0x0000002800f88947 */ /* 0x004fea0003800000 */
.L_x_11:
[----:B------:R-:W-:Y:S01]  /*56b0*/  BAR.SYNC.DEFER_BLOCKING 0x0 ;  /* 0x0000000000007b1d */ /* 0x000fe20000010000 */
[----:B------:R-:W-:Y:S01]  /*56c0*/  LOP3.LUT R75, R70, 0x800, RZ, 0xc0, !PT ;  /* 0x00000800464b7812 */ /* 0x000fe200078ec0ff */
[C---:B------:R-:W-:Y:S01]  /*56d0*/  IMAD.IADD R70, R68.reuse, 0x1, R3 ;  /* 0x0000000144467824 */ /* 0x040fe200078e0203 */
[C---:B------:R-:W-:Y:S01]  /*56e0*/  LOP3.LUT R3, R68.reuse, R71, RZ, 0xfc, !PT ;  /* 0x0000004744037212 */ /* 0x040fe200078efcff */
[----:B------:R-:W-:Y:S01]  /*56f0*/  IMAD.IADD R87, R68, 0x1, R69 ;  /* 0x0000000144577824 */ /* 0x000fe200078e0245 */
[----:B------:R-:W-:Y:S01]  /*5700*/  IADD3 R99, PT, PT, R72, UR15, R75 ;  /* 0x0000000f48637c10 */ /* 0x000fe2000fffe04b */
[----:B------:R-:W2:Y:S01]  /*5710*/  LDCU.128 UR8, c[0x0][0x390] ;  /* 0x00007200ff0877ac */ /* 0x000ea20008000c00 */
[----:B------:R-:W-:Y:S02]  /*5720*/  LOP3.LUT R72, R73, 0x60, RZ, 0xc0, !PT ;  /* 0x0000006049487812 */ /* 0x000fe400078ec0ff */
[C-C-:B------:R-:W-:Y:S01]  /*5730*/  LOP3.LUT R69, R68.reuse, 0x1c, R71.reuse, 0xfe, !PT ;  /* 0x0000001c44457812 */ /* 0x140fe200078efe47 */
[----:B------:R-:W3:Y:S01]  /*5740*/  LDCU UR4, c[0x0][0x3b4] ;  /* 0x00007680ff0477ac */ /* 0x000ee20008000800 */
[----:B------:R-:W-:-:S02]  /*5750*/  LOP3.LUT R77, R68, 0x1a, R71, 0xfe, !PT ;  /* 0x0000001a444d7812 */ /* 0x000fc400078efe47 */
[C-C-:B------:R-:W-:Y:S02]  /*5760*/  LOP3.LUT R75, R68.reuse, 0x18, R71.reuse, 0xfe, !PT ;  /* 0x00000018444b7812 */ /* 0x140fe400078efe47 */
[C-C-:B------:R-:W-:Y:S02]  /*5770*/  LOP3.LUT R79, R68.reuse, 0x16, R71.reuse, 0xfe, !PT ;  /* 0x00000016444f7812 */ /* 0x140fe400078efe47 */
[C-C-:B------:R-:W-:Y:S02]  /*5780*/  LOP3.LUT R81, R68.reuse, 0x14, R71.reuse, 0xfe, !PT ;  /* 0x0000001444517812 */ /* 0x140fe400078efe47 */
[C-C-:B------:R-:W-:Y:S02]  /*5790*/  LOP3.LUT R83, R68.reuse, 0x12, R71.reuse, 0xfe, !PT ;  /* 0x0000001244537812 */ /* 0x140fe400078efe47 */
[C-C-:B------:R-:W-:Y:S02]  /*57a0*/  LOP3.LUT R85, R68.reuse, 0x10, R71.reuse, 0xfe, !PT ;  /* 0x0000001044557812 */ /* 0x140fe400078efe47 */
[C-C-:B------:R-:W-:Y:S01]  /*57b0*/  LOP3.LUT R89, R68.reuse, 0xc, R71.reuse, 0xfe, !PT ;  /* 0x0000000c44597812 */ /* 0x140fe200078efe47 */
[----:B------:R-:W4:Y:S02]  /*57c0*/  @!P2 SYNCS.CCTL.IV [UR15+0x3000] ;  /* 0x00300000ff00a9b1 */ /* 0x000f24000800000f */
[----:B----4-:R-:W-:Y:S01]  /*57d0*/  BAR.SYNC.DEFER_BLOCKING 0x0 ;  /* 0x0000000000007b1d */ /* 0x010fe20000010000 */
[----:B------:R-:W-:-:S02]  /*57e0*/  LOP3.LUT R91, R68, 0xa, R71, 0xfe, !PT ;  /* 0x0000000a445b7812 */ /* 0x000fc400078efe47 */
[C-C-:B------:R-:W-:Y:S02]  /*57f0*/  LOP3.LUT R93, R68.reuse, 0x8, R71.reuse, 0xfe, !PT ;  /* 0x00000008445d7812 */ /* 0x140fe400078efe47 */
[C-C-:B------:R-:W-:Y:S02]  /*5800*/  LOP3.LUT R95, R68.reuse, 0x6, R71.reuse, 0xfe, !PT ;  /* 0x00000006445f7812 */ /* 0x140fe400078efe47 */
[C-C-:B------:R-:W-:Y:S01]  /*5810*/  LOP3.LUT R97, R68.reuse, 0x4, R71.reuse, 0xfe, !PT ;  /* 0x0000000444617812 */ /* 0x140fe200078efe47 */
[----:B------:R-:W-:Y:S01]  /*5820*/  LDTM.16dp32bit_t0_t15.x64 R4, tmem[UR12] ;  /* 0x0000000c000479ee */ /* 0x000fe20008b00000 */
[----:B------:R-:W4:Y:S01]  /*5830*/  LDTM.16dp32bit_t16_t31.x64 R4, tmem[UR12+0x40] ;  /* 0x0000400c000479ee */ /* 0x000f220008b20000 */
[----:B------:R-:W-:Y:S02]  /*5840*/  LEA.HI R73, R73, R68, RZ, 0x1a ;  /* 0x0000004449497211 */ /* 0x000fe400078fd0ff */
[----:B------:R-:W-:Y:S01]  /*5850*/  LOP3.LUT R71, R68, 0x2, R71, 0xfe, !PT ;  /* 0x0000000244477812 */ /* 0x000fe200078efe47 */
[----:B------:R-:W-:Y:S01]  /*5860*/  IMAD R68, R72, 0x8, R99 ;  /* 0x0000000848447824 */ /* 0x000fe200078e0263 */
[C---:B--2---:R-:W-:Y:S01]  /*5870*/  ISETP.GE.AND P0, PT, R2.reuse, UR10, PT ;  /* 0x0000000a02007c0c */ /* 0x044fe2000bf06270 */
[----:B---3--:R-:W-:-:S03]  /*5880*/  IMAD R2, R2, UR4, RZ ;  /* 0x0000000402027c24 */ /* 0x008fc6000f8e02ff */
[----:B------:R-:W-:Y:S01]  /*5890*/  ISETP.LT.AND P4, PT, R3, UR11, !P0 ;  /* 0x0000000b03007c0c */ /* 0x000fe2000c781270 */
[----:B------:R-:W2:Y:S01]  /*58a0*/  @!P2 SYNCS.CCTL.IV [UR15+0x3008] ;  /* 0x00300800ff00a9b1 */ /* 0x000ea2000800000f */
[----:B------:R-:W-:Y:S01]  /*58b0*/  NOP ;  /* 0x0000000000007918 */ /* 0x000fe20000000000 */
[----:B----4-:R-:W-:Y:S02]  /*58c0*/  F2FP.SATFINITE.E4M3.F32.PACK_AB_MERGE_C R4, R5, R4, RZ ;  /* 0x000000040504723e */ /* 0x010fe400048070ff */
[----:B------:R-:W-:Y:S02]  /*58d0*/  F2FP.SATFINITE.E4M3.F32.PACK_AB_MERGE_C R6, R7, R6, RZ ;  /* 0x000000060706723e */ /* 0x000fe400048070ff */
[----:B------:R-:W-:Y:S02]  /*58e0*/  F2FP.SATFINITE.E4M3.F32.PACK_AB_MERGE_C R8, R9, R8, RZ ;  /* 0x000000080908723e */ /* 0x000fe400048070ff */
[----:B------:R-:W-:Y:S02]  /*58f0*/  F2FP.SATFINITE.E4M3.F32.PACK_AB_MERGE_C R28, R29, R28, RZ ;  /* 0x0000001c1d1c723e */ /* 0x000fe400048070ff */
[----:B------:R-:W-:-:S02]  /*5900*/  F2FP.SATFINITE.E4M3.F32.PACK_AB_MERGE_C R30, R31, R30, RZ ;  /* 0x0000001e1f1e723e */ /* 0x000fc400048070ff */
[----:B------:R-:W-:Y:S02]  /*5910*/  F2FP.SATFINITE.E4M3.F32.PACK_AB_MERGE_C R32, R33, R32, RZ ;  /* 0x000000202120723e */ /* 0x000fe400048070ff */
[----:B------:R-:W-:Y:S02]  /*5920*/  F2FP.SATFINITE.E4M3.F32.PACK_AB_MERGE_C R12, R13, R12, RZ ;  /* 0x0000000c0d0c723e */ /* 0x000fe400048070ff */
[----:B------:R-:W-:Y:S02]  /*5930*/  F2FP.SATFINITE.E4M3.F32.PACK_AB_MERGE_C R14, R15, R14, RZ ;  /* 0x0000000e0f0e723e */ /* 0x000fe400048070ff */
[----:B------:R-:W-:Y:S02]  /*5940*/  F2FP.SATFINITE.E4M3.F32.PACK_AB_MERGE_C R16, R17, R16, RZ ;  /* 0x000000101110723e */ /* 0x000fe400048070ff */
[----:B------:R-:W-:Y:S02]  /*5950*/  F2FP.SATFINITE.E4M3.F32.PACK_AB_MERGE_C R22, R23, R22, RZ ;  /* 0x000000161716723e */ /* 0x000fe400048070ff */
[----:B------:R-:W-:-:S02]  /*5960*/  F2FP.SATFINITE.E4M3.F32.PACK_AB_MERGE_C R24, R25, R24, RZ ;  /* 0x000000181918723e */ /* 0x000fc400048070ff */
[----:B------:R-:W-:Y:S02]  /*5970*/  F2FP.SATFINITE.E4M3.F32.PACK_AB_MERGE_C R34, R35, R34, RZ ;  /* 0x000000222322723e */ /* 0x000fe400048070ff */
[----:B------:R-:W-:Y:S02]  /*5980*/  F2FP.SATFINITE.E4M3.F32.PACK_AB_MERGE_C R36, R37, R36, RZ ;  /* 0x000000242524723e */ /* 0x000fe400048070ff */
[----:B------:R-:W-:Y:S02]  /*5990*/  LOP3.LUT R23, R4, 0xffff, RZ, 0xc0, !PT ;  /* 0x0000ffff04177812 */ /* 0x000fe400078ec0ff */
[----:B------:R-:W-:Y:S02]  /*59a0*/  LOP3.LUT R72, R6, 0xffff, RZ, 0xc0, !PT ;  /* 0x0000ffff06487812 */ /* 0x000fe400078ec0ff */
[----:B------:R-:W-:Y:S02]  /*59b0*/  LOP3.LUT R25, R8, 0xffff, RZ, 0xc0, !PT ;  /* 0x0000ffff08197812 */ /* 0x000fe400078ec0ff */
[----:B------:R-:W-:-:S02]  /*59c0*/  LOP3.LUT R28, R28, 0xffff, RZ, 0xc0, !PT ;  /* 0x0000ffff1c1c7812 */ /* 0x000fc400078ec0ff */
[----:B------:R-:W-:Y:S02]  /*59d0*/  LOP3.LUT R35, R30, 0xffff, RZ, 0xc0, !PT ;  /* 0x0000ffff1e237812 */ /* 0x000fe400078ec0ff */
[----:B------:R-:W-:Y:S02]  /*59e0*/  LOP3.LUT R37, R32, 0xffff, RZ, 0xc0, !PT ;  /* 0x0000ffff20257812 */ /* 0x000fe400078ec0ff */
[----:B------:R-:W-:Y:S02]  /*59f0*/  F2FP.SATFINITE.E4M3.F32.PACK_AB_MERGE_C R20, R21, R20, RZ ;  /* 0x000000141514723e */ /* 0x000fe400048070ff */
[----:B------:R-:W-:Y:S02]  /*5a00*/  F2FP.SATFINITE.E4M3.F32.PACK_AB_MERGE_C R26, R27, R26, RZ ;  /* 0x0000001a1b1a723e */ /* 0x000fe400048070ff */
[----:B------:R-:W-:Y:S02]  /*5a10*/  F2FP.SATFINITE.E4M3.F32.PACK_AB_MERGE_C R44, R45, R44, RZ ;  /* 0x0000002c2d2c723e */ /* 0x000fe400048070ff */
[----:B------:R-:W-:-:S02]  /*5a20*/  F2FP.SATFINITE.E4M3.F32.PACK_AB_MERGE_C R46, R47, R46, RZ ;  /* 0x0000002e2f2e723e */ /* 0x000fc400048070ff */
[----:B------:R-:W-:Y:S02]  /*5a30*/  F2FP.SATFINITE.E4M3.F32.PACK_AB_MERGE_C R48, R49, R48, RZ ;  /* 0x000000303130723e */ /* 0x000fe400048070ff */
[----:B------:R-:W-:Y:S02]  /*5a40*/  F2FP.SATFINITE.E4M3.F32.PACK_AB_MERGE_C R38, R39, R38, RZ ;  /* 0x000000262726723e */ /* 0x000fe400048070ff */
[----:B------:R-:W-:Y:S02]  /*5a50*/  F2FP.SATFINITE.E4M3.F32.PACK_AB_MERGE_C R40, R41, R40, RZ ;  /* 0x000000282928723e */ /* 0x000fe400048070ff */
[----:B------:R-:W-:Y:S02]  /*5a60*/  LOP3.LUT R27, R12, 0xffff, RZ, 0xc0, !PT ;  /* 0x0000ffff0c1b7812 */ /* 0x000fe400078ec0ff */
[----:B------:R-:W-:Y:S02]  /*5a70*/  LOP3.LUT R14, R14, 0xffff, RZ, 0xc0, !PT ;  /* 0x0000ffff0e0e7812 */ /* 0x000fe400078ec0ff */
[----:B------:R-:W-:-:S02]  /*5a80*/  LOP3.LUT R29, R16, 0xffff, RZ, 0xc0, !PT ;  /* 0x0000ffff101d7812 */ /* 0x000fc400078ec0ff */
[----:B------:R-:W-:Y:S02]  /*5a90*/  F2FP.SATFINITE.E4M3.F32.PACK_AB_MERGE_C R60, R61, R60, RZ ;  /* 0x0000003c3d3c723e */ /* 0x000fe400048070ff */
[----:B------:R-:W-:Y:S02]  /*5aa0*/  F2FP.SATFINITE.E4M3.F32.PACK_AB_MERGE_C R62, R63, R62, RZ ;  /* 0x0000003e3f3e723e */ /* 0x000fe400048070ff */
[----:B------:R-:W-:Y:S02]  /*5ab0*/  F2FP.SATFINITE.E4M3.F32.PACK_AB_MERGE_C R64, R65, R64, RZ ;  /* 0x000000404140723e */ /* 0x000fe400048070ff */
[----:B------:R-:W-:Y:S02]  /*5ac0*/  F2FP.SATFINITE.E4M3.F32.PACK_AB_MERGE_C R42, R43, R42, RZ ;  /* 0x0000002a2b2a723e */ /* 0x000fe400048070ff */
[----:B------:R-:W-:Y:S02]  /*5ad0*/  F2FP.SATFINITE.E4M3.F32.PACK_AB_MERGE_C R52, R53, R52, RZ ;  /* 0x000000343534723e */ /* 0x000fe400048070ff */
[----:B------:R-:W-:-:S02]  /*5ae0*/  F2FP.SATFINITE.E4M3.F32.PACK_AB_MERGE_C R54, R55, R54, RZ ;  /* 0x000000363736723e */ /* 0x000fc400048070ff */
[----:B------:R-:W-:Y:S02]  /*5af0*/  F2FP.SATFINITE.E4M3.F32.PACK_AB_MERGE_C R56, R57, R56, RZ ;  /* 0x000000383938723e */ /* 0x000fe400048070ff */
[--C-:B------:R-:W-:Y:S02]  /*5b00*/  PRMT R4, R25, 0x3340, R0.reuse ;  /* 0x0000334019047816 */ /* 0x100fe40000000000 */
[----:B------:R-:W-:Y:S02]  /*5b10*/  PRMT R12, R37, 0x3340, R0 ;  /* 0x00003340250c7816 */ /* 0x000fe40000000000 */
[----:B------:R-:W-:Y:S02]  /*5b20*/  PRMT R5, R23, 0x3340, R72 ;  /* 0x0000334017057816 */ /* 0x000fe40000000048 */
[----:B------:R-:W-:Y:S02]  /*5b30*/  PRMT R17, R28, 0x3340, R35 ;  /* 0x000033401c117816 */ /* 0x000fe40000000023 */
[----:B------:R-:W-:-:S02]  /*5b40*/  LOP3.LUT R31, R20, 0xffff, RZ, 0xc0, !PT ;  /* 0x0000ffff141f7812 */ /* 0x000fc400078ec0ff */
[----:B------:R-:W-:Y:S02]  /*5b50*/  LOP3.LUT R22, R22, 0xffff, RZ, 0xc0, !PT ;  /* 0x0000ffff16167812 */ /* 0x000fe400078ec0ff */
[----:B------:R-:W-:Y:S02]  /*5b60*/  LOP3.LUT R33, R24, 0xffff, RZ, 0xc0, !PT ;  /* 0x0000ffff18217812 */ /* 0x000fe400078ec0ff */
[----:B------:R-:W-:Y:S02]  /*5b70*/  LOP3.LUT R44, R44, 0xffff, RZ, 0xc0, !PT ;  /* 0x0000ffff2c2c7812 */ /* 0x000fe400078ec0ff */
[----:B------:R-:W-:Y:S02]  /*5b80*/  LOP3.LUT R43, R46, 0xffff, RZ, 0xc0, !PT ;  /* 0x0000ffff2e2b7812 */ /* 0x000fe400078ec0ff */
[----:B------:R-:W-:Y:S02]  /*5b90*/  LOP3.LUT R45, R48, 0xffff, RZ, 0xc0, !PT ;  /* 0x0000ffff302d7812 */ /* 0x000fe400078ec0ff */
[----:B------:R-:W-:-:S02]  /*5ba0*/  F2FP.SATFINITE.E4M3.F32.PACK_AB_MERGE_C R50, R51, R50, RZ ;  /* 0x000000323332723e */ /* 0x000fc400048070ff */
[----:B------:R-:W-:Y:S02]  /*5bb0*/  PRMT R6, R29, 0x3340, R0 ;  /* 0x000033401d067816 */ /* 0x000fe40000000000 */
[----:B------:R-:W-:Y:S02]  /*5bc0*/  PRMT R7, R27, 0x3340, R14 ;  /* 0x000033401b077816 */ /* 0x000fe4000000000e */
[----:B------:R-:W-:Y:S02]  /*5bd0*/  LOP3.LUT R36, R36, 0xffff, RZ, 0xc0, !PT ;  /* 0x0000ffff24247812 */ /* 0x000fe400078ec0ff */
[----:B------:R-:W-:Y:S02]  /*5be0*/  LOP3.LUT R39, R38, 0xffff, RZ, 0xc0, !PT ;  /* 0x0000ffff26277812 */ /* 0x000fe400078ec0ff */
[----:B------:R-:W-:Y:S02]  /*5bf0*/  LOP3.LUT R41, R40, 0xffff, RZ, 0xc0, !PT ;  /* 0x0000ffff28297812 */ /* 0x000fe400078ec0ff */
[----:B------:R-:W-:-:S02]  /*5c00*/  F2FP.SATFINITE.E4M3.F32.PACK_AB_MERGE_C R10, R11, R10, RZ ;  /* 0x0000000a0b0a723e */ /* 0x000fc400048070ff */
[----:B------:R-:W-:Y:S02]  /*5c10*/  LOP3.LUT R60, R60, 0xffff, RZ, 0xc0, !PT ;  /* 0x0000ffff3c3c7812 */ /* 0x000fe400078ec0ff */
[----:B------:R-:W-:Y:S02]  /*5c20*/  LOP3.LUT R51, R62, 0xffff, RZ, 0xc0, !PT ;  /* 0x0000ffff3e337812 */ /* 0x000fe400078ec0ff */
[----:B------:R-:W-:Y:S02]  /*5c30*/  LOP3.LUT R53, R64, 0xffff, RZ, 0xc0, !PT ;  /* 0x0000ffff40357812 */ /* 0x000fe400078ec0ff */
[----:B------:R-:W-:Y:S02]  /*5c40*/  PRMT R11, R5, 0x5410, R4 ;  /* 0x00005410050b7816 */ /* 0x000fe40000000004 */
[----:B------:R-:W-:Y:S02]  /*5c50*/  PRMT R21, R17, 0x5410, R12 ;  /* 0x0000541011157816 */ /* 0x000fe4000000000c */
[----:B------:R-:W-:-:S02]  /*5c60*/  LOP3.LUT R52, R52, 0xffff, RZ, 0xc0, !PT ;  /* 0x0000ffff34347812 */ /* 0x000fc400078ec0ff */
[----:B------:R-:W-:Y:S02]  /*5c70*/  LOP3.LUT R47, R54, 0xffff, RZ, 0xc0, !PT ;  /* 0x0000ffff362f7812 */ /* 0x000fe400078ec0ff */
[----:B------:R-:W-:Y:S02]  /*5c80*/  LOP3.LUT R49, R56, 0xffff, RZ, 0xc0, !PT ;  /* 0x0000ffff38317812 */ /* 0x000fe400078ec0ff */
[----:B------:R-:W-:Y:S02]  /*5c90*/  PRMT R8, R33, 0x3340, R0 ;  /* 0x0000334021087816 */ /* 0x000fe40000000000 */
[----:B------:R-:W-:Y:S02]  /*5ca0*/  PRMT R9, R31, 0x3340, R22 ;  /* 0x000033401f097816 */ /* 0x000fe40000000016 */
[----:B------:R-:W-:Y:S02]  /*5cb0*/  PRMT R17, R45, 0x3340, R0 ;  /* 0x000033402d117816 */ /* 0x000fe40000000000 */
[----:B------:R-:W-:-:S02]  /*5cc0*/  PRMT R4, R44, 0x3340, R43 ;  /* 0x000033402c047816 */ /* 0x000fc4000000002b */
[----:B------:R-:W-:Y:S02]  /*5cd0*/  F2FP.SATFINITE.E4M3.F32.PACK_AB_MERGE_C R18, R19, R18, RZ ;  /* 0x000000121312723e */ /* 0x000fe400048070ff */
[----:B------:R-:W-:Y:S02]  /*5ce0*/  PRMT R13, R7, 0x5410, R6 ;  /* 0x00005410070d7816 */ /* 0x000fe40000000006 */
[--C-:B------:R-:W-:Y:S02]  /*5cf0*/  PRMT R16, R41, 0x3340, R0.reuse ;  /* 0x0000334029107816 */ /* 0x100fe40000000000 */
[----:B------:R-:W-:Y:S02]  /*5d00*/  PRMT R5, R36, 0x3340, R39 ;  /* 0x0000334024057816 */ /* 0x000fe40000000027 */
[----:B------:R-:W-:Y:S02]  /*5d10*/  PRMT R19, R53, 0x3340, R0 ;  /* 0x0000334035137816 */ /* 0x000fe40000000000 */
[----:B------:R-:W-:-:S02]  /*5d20*/  PRMT R6, R60, 0x3340, R51 ;  /* 0x000033403c067816 */ /* 0x000fc40000000033 */
[----:B------:R-:W-:Y:S02]  /*5d30*/  PRMT R12, R49, 0x3340, R0 ;  /* 0x00003340310c7816 */ /* 0x000fe40000000000 */
[----:B------:R-:W-:Y:S02]  /*5d40*/  PRMT R7, R52, 0x3340, R47 ;  /* 0x0000334034077816 */ /* 0x000fe4000000002f */
[----:B------:R-:W-:Y:S02]  /*5d50*/  PRMT R15, R9, 0x5410, R8 ;  /* 0x00005410090f7816 */ /* 0x000fe40000000008 */
[----:B------:R-:W-:Y:S02]  /*5d60*/  PRMT R17, R4, 0x5410, R17 ;  /* 0x0000541004117816 */ /* 0x000fe40000000011 */
[----:B------:R-:W-:Y:S02]  /*5d70*/  PRMT R16, R5, 0x5410, R16 ;  /* 0x0000541005107816 */ /* 0x000fe40000000010 */
[----:B------:R-:W-:-:S02]  /*5d80*/  SHF.R.U32.HI R4, RZ, 0x8, R23 ;  /* 0x00000008ff047819 */ /* 0x000fc40000011617 */
[----:B------:R-:W-:Y:S02]  /*5d90*/  SHF.R.U32.HI R9, RZ, 0x8, R29 ;  /* 0x00000008ff097819 */ /* 0x000fe4000001161d */
[----:B------:R-:W-:Y:S02]  /*5da0*/  PRMT R19, R6, 0x5410, R19 ;  /* 0x0000541006137816 */ /* 0x000fe40000000013 */
[----:B------:R-:W-:Y:S02]  /*5db0*/  SHF.R.U32.HI R5, RZ, 0x8, R72 ;  /* 0x00000008ff057819 */ /* 0x000fe40000011648 */
[----:B------:R-:W-:Y:S02]  /*5dc0*/  PRMT R12, R7, 0x5410, R12 ;  /* 0x00005410070c7816 */ /* 0x000fe4000000000c */
[----:B------:R-:W-:Y:S02]  /*5dd0*/  SHF.R.U32.HI R6, RZ, 0x8, R25 ;  /* 0x00000008ff067819 */ /* 0x000fe40000011619 */
[----:B------:R-:W-:-:S02]  /*5de0*/  SHF.R.U32.HI R7, RZ, 0x8, R27 ;  /* 0x00000008ff077819 */ /* 0x000fc4000001161b */
[----:B------:R-:W-:Y:S02]  /*5df0*/  SHF.R.U32.HI R8, RZ, 0x8, R14 ;  /* 0x00000008ff087819 */ /* 0x000fe4000001160e */
[----:B------:R-:W-:Y:S02]  /*5e00*/  LOP3.LUT R23, R4, 0xffff, RZ, 0xc0, !PT ;  /* 0x0000ffff04177812 */ /* 0x000fe400078ec0ff */
[----:B------:R-:W-:Y:S02]  /*5e10*/  LOP3.LUT R9, R9, 0xffff, RZ, 0xc0, !PT ;  /* 0x0000ffff09097812 */ /* 0x000fe400078ec0ff */
[----:B------:R-:W-:Y:S02]  /*5e20*/  LOP3.LUT R4, R5, 0xffff, RZ, 0xc0, !PT ;  /* 0x0000ffff05047812 */ /* 0x000fe400078ec0ff */
[----:B------:R-:W-:Y:S02]  /*5e30*/  LOP3.LUT R5, R6, 0xffff, RZ, 0xc0, !PT ;  /* 0x0000ffff06057812 */ /* 0x000fe400078ec0ff */
[----:B------:R-:W-:-:S02]  /*5e40*/  LOP3.LUT R7, R7, 0xffff, RZ, 0xc0, !PT ;  /* 0x0000ffff07077812 */ /* 0x000fc400078ec0ff */
[----:B------:R-:W-:Y:S02]  /*5e50*/  LOP3.LUT R8, R8, 0xffff, RZ, 0xc0, !PT ;  /* 0x0000ffff08087812 */ /* 0x000fe400078ec0ff */
[----:B------:R-:W-:Y:S02]  /*5e60*/  PRMT R20, R9, 0x3340, R0 ;  /* 0x0000334009147816 */ /* 0x000fe40000000000 */
[----:B------:R-:W-:Y:S02]  /*5e70*/  PRMT R23, R23, 0x3340, R4 ;  /* 0x0000334017177816 */ /* 0x000fe40000000004 */
[----:B------:R-:W-:Y:S02]  /*5e80*/  SHF.R.U32.HI R9, RZ, 0x8, R37 ;  /* 0x00000008ff097819 */ /* 0x000fe40000011625 */
[----:B------:R-:W-:Y:S02]  /*5e90*/  PRMT R14, R5, 0x3340, R0 ;  /* 0x00003340050e7816 */ /* 0x000fe40000000000 */
[----:B------:R-:W-:-:S02]  /*5ea0*/  SHF.R.U32.HI R4, RZ, 0x8, R31 ;  /* 0x00000008ff047819 */ /* 0x000fc4000001161f */
[----:B------:R-:W-:Y:S02]  /*5eb0*/  PRMT R25, R7, 0x3340, R8 ;  /* 0x0000334007197816 */ /* 0x000fe40000000008 */
[----:B------:R-:W-:Y:S02]  /*5ec0*/  SHF.R.U32.HI R5, RZ, 0x8, R22 ;  /* 0x00000008ff057819 */ /* 0x000fe40000011616 */
[----:B------:R-:W-:Y:S02]  /*5ed0*/  SHF.R.U32.HI R6, RZ, 0x8, R33 ;  /* 0x00000008ff067819 */ /* 0x000fe40000011621 */
[----:B------:R-:W-:Y:S02]  /*5ee0*/  SHF.R.U32.HI R7, RZ, 0x8, R28 ;  /* 0x00000008ff077819 */ /* 0x000fe4000001161c */
[----:B------:R-:W-:Y:S02]  /*5ef0*/  SHF.R.U32.HI R8, RZ, 0x8, R35 ;  /* 0x00000008ff087819 */ /* 0x000fe40000011623 */
[----:B------:R-:W-:-:S02]  /*5f00*/  LOP3.LUT R9, R9, 0xffff, RZ, 0xc0, !PT ;  /* 0x0000ffff09097812 */ /* 0x000fc400078ec0ff */
[----:B------:R-:W-:Y:S02]  /*5f10*/  LOP3.LUT R27, R4, 0xffff, RZ, 0xc0, !PT ;  /* 0x0000ffff041b7812 */ /* 0x000fe400078ec0ff */
[----:B------:R-:W-:Y:S02]  /*5f20*/  LOP3.LUT R4, R5, 0xffff, RZ, 0xc0, !PT ;  /* 0x0000ffff05047812 */ /* 0x000fe400078ec0ff */
[----:B------:R-:W-:Y:S02]  /*5f30*/  LOP3.LUT R5, R6, 0xffff, RZ, 0xc0, !PT ;  /* 0x0000ffff06057812 */ /* 0x000fe400078ec0ff */
[----:B------:R-:W-:Y:S02]  /*5f40*/  LOP3.LUT R7, R7, 0xffff, RZ, 0xc0, !PT ;  /* 0x0000ffff07077812 */ /* 0x000fe400078ec0ff */
[----:B------:R-:W-:Y:S02]  /*5f50*/  LOP3.LUT R8, R8, 0xffff, RZ, 0xc0, !PT ;  /* 0x0000ffff08087812 */ /* 0x000fe400078ec0ff */
[----:B------:R-:W-:-:S02]  /*5f60*/  PRMT R24, R9, 0x3340, R0 ;  /* 0x0000334009187816 */ /* 0x000fc40000000000 */
[----:B------:R-:W-:Y:S02]  /*5f70*/  SHF.R.U32.HI R9, RZ, 0x8, R45 ;  /* 0x00000008ff097819 */ /* 0x000fe4000001162d */
[----:B------:R-:W-:Y:S02]  /*5f80*/  PRMT R27, R27, 0x3340, R4 ;  /* 0x000033401b1b7816 */ /* 0x000fe40000000004 */
[----:B------:R-:W-:Y:S02]  /*5f90*/  PRMT R22, R5, 0x3340, R0 ;  /* 0x0000334005167816 */ /* 0x000fe40000000000 */
[----:B------:R-:W-:Y:S02]  /*5fa0*/  PRMT R29, R7, 0x3340, R8 ;  /* 0x00003340071d7816 */ /* 0x000fe40000000008 */
[----:B------:R-:W-:Y:S02]  /*5fb0*/  SHF.R.U32.HI R4, RZ, 0x8, R36 ;  /* 0x00000008ff047819 */ /* 0x000fe40000011624 */
[----:B------:R-:W-:-:S02]  /*5fc0*/  SHF.R.U32.HI R5, RZ, 0x8, R39 ;  /* 0x00000008ff057819 */ /* 0x000fc40000011627 */
[----:B------:R-:W-:Y:S02]  /*5fd0*/  SHF.R.U32.HI R7, RZ, 0x8, R44 ;  /* 0x00000008ff077819 */ /* 0x000fe4000001162c */
[----:B------:R-:W-:Y:S02]  /*5fe0*/  SHF.R.U32.HI R8, RZ, 0x8, R43 ;  /* 0x00000008ff087819 */ /* 0x000fe4000001162b */
[----:B------:R-:W-:Y:S02]  /*5ff0*/  SHF.R.U32.HI R6, RZ, 0x8, R41 ;  /* 0x00000008ff067819 */ /* 0x000fe40000011629 */
[----:B------:R-:W-:Y:S02]  /*6000*/  LOP3.LUT R9, R9, 0xffff, RZ, 0xc0, !PT ;  /* 0x0000ffff09097812 */ /* 0x000fe400078ec0ff */
[----:B------:R-:W-:Y:S02]  /*6010*/  LOP3.LUT R31, R4, 0xffff, RZ, 0xc0, !PT ;  /* 0x0000ffff041f7812 */ /* 0x000fe400078ec0ff */
[----:B------:R-:W-:-:S02]  /*6020*/  LOP3.LUT R4, R5, 0xffff, RZ, 0xc0, !PT ;  /* 0x0000ffff05047812 */ /* 0x000fc400078ec0ff */
[----:B------:R-:W-:Y:S02]  /*6030*/  LOP3.LUT R7, R7, 0xffff, RZ, 0xc0, !PT ;  /* 0x0000ffff07077812 */ /* 0x000fe400078ec0ff */
[----:B------:R-:W-:Y:S02]  /*6040*/  LOP3.LUT R8, R8, 0xffff, RZ, 0xc0, !PT ;  /* 0x0000ffff08087812 */ /* 0x000fe400078ec0ff */
[----:B------:R-:W-:Y:S02]  /*6050*/  LOP3.LUT R5, R6, 0xffff, RZ, 0xc0, !PT ;  /* 0x0000ffff06057812 */ /* 0x000fe400078ec0ff */
[----:B------:R-:W-:Y:S02]  /*6060*/  PRMT R30, R9, 0x3340, R0 ;  /* 0x00003340091e7816 */ /* 0x000fe40000000000 */
[----:B------:R-:W-:Y:S02]  /*6070*/  PRMT R23, R23, 0x5410, R14 ;  /* 0x0000541017177816 */ /* 0x000fe4000000000e */
[----:B------:R-:W-:-:S02]  /*6080*/  LOP3.LUT R10, R10, 0xffff, RZ, 0xc0, !PT ;  /* 0x0000ffff0a0a7812 */ /* 0x000fc400078ec0ff */
[----:B------:R-:W-:Y:S02]  /*6090*/  PRMT R9, R25, 0x5410, R20 ;  /* 0x0000541019097816 */ /* 0x000fe40000000014 */
[----:B------:R-:W-:Y:S02]  /*60a0*/  PRMT R27, R27, 0x5410, R22 ;  /* 0x000054101b1b7816 */ /* 0x000fe40000000016 */
[----:B------:R-:W-:Y:S02]  /*60b0*/  PRMT R29, R29, 0x5410, R24 ;  /* 0x000054101d1d7816 */ /* 0x000fe40000000018 */
[----:B------:R-:W-:Y:S02]  /*60c0*/  LOP3.LUT R18, R18, 0xffff, RZ, 0xc0, !PT ;  /* 0x0000ffff12127812 */ /* 0x000fe400078ec0ff */
[----:B------:R-:W-:Y:S02]  /*60d0*/  LOP3.LUT R26, R26, 0xffff, RZ, 0xc0, !PT ;  /* 0x0000ffff1a1a7812 */ /* 0x000fe400078ec0ff */
[----:B------:R-:W-:-:S02]  /*60e0*/  LOP3.LUT R34, R34, 0xffff, RZ, 0xc0, !PT ;  /* 0x0000ffff22227812 */ /* 0x000fc400078ec0ff */
[----:B------:R-:W-:Y:S02]  /*60f0*/  PRMT R31, R31, 0x3340, R4 ;  /* 0x000033401f1f7816 */ /* 0x000fe40000000004 */
[----:B------:R-:W-:Y:S02]  /*6100*/  PRMT R33, R7, 0x3340, R8 ;  /* 0x0000334007217816 */ /* 0x000fe40000000008 */
[----:B------:R-:W-:Y:S02]  /*6110*/  PRMT R28, R5, 0x3340, R0 ;  /* 0x00003340051c7816 */ /* 0x000fe40000000000 */
[--C-:B------:R-:W-:Y:S02]  /*6120*/  PRMT R4, R11, 0x4210, R10.reuse ;  /* 0x000042100b047816 */ /* 0x100fe4000000000a */
[----:B------:R-:W-:Y:S02]  /*6130*/  PRMT R8, R23, 0x5210, R10 ;  /* 0x0000521017087816 */ /* 0x000fe4000000000a */
[----:B------:R-:W-:-:S02]  /*6140*/  PRMT R5, R13, 0x4210, R18 ;  /* 0x000042100d057816 */ /* 0x000fc40000000012 */
[----:B------:R-:W-:Y:S02]  /*6150*/  PRMT R9, R9, 0x5210, R18 ;  /* 0x0000521009097816 */ /* 0x000fe40000000012 */
[----:B------:R-:W-:Y:S02]  /*6160*/  PRMT R6, R15, 0x4210, R26 ;  /* 0x000042100f067816 */ /* 0x000fe4000000001a */
[----:B------:R-:W-:Y:S02]  /*6170*/  PRMT R7, R21, 0x4210, R34 ;  /* 0x0000421015077816 */ /* 0x000fe40000000022 */
[----:B------:R-:W-:Y:S02]  /*6180*/  PRMT R10, R27, 0x5210, R26 ;  /* 0x000052101b0a7816 */ /* 0x000fe4000000001a */
[----:B------:R-:W-:Y:S01]  /*6190*/  PRMT R11, R29, 0x5210, R34 ;  /* 0x000052101d0b7816 */ /* 0x000fe20000000022 */
[----:B--2---:R-:W-:Y:S01]  /*61a0*/  STS.128 [R68], R4 ;  /* 0x0000000444007388 */ /* 0x004fe20000000c00 */
[----:B------:R-:W-:-:S02]  /*61b0*/  SHF.R.U32.HI R20, RZ, 0x8, R60 ;  /* 0x00000008ff147819 */ /* 0x000fc4000001163c */
[----:B------:R-:W-:Y:S01]  /*61c0*/  SHF.R.U32.HI R21, RZ, 0x8, R51 ;  /* 0x00000008ff157819 */ /* 0x000fe20000011633 */
[----:B------:R2:W-:Y:S01]  /*61d0*/  STS.128 [R68+0x400], R8 ;  /* 0x0004000844007388 */ /* 0x0005e20000000c00 */
        /* <DEDUP_REMOVED lines=10> */
[----:B--2---:R-:W-:-:S02]  /*6280*/  PRMT R11, R20, 0x3340, R21 ;  /* 0x00003340140b7816 */ /* 0x004fc40000000015 */
[----:B------:R-:W-:Y:S02]  /*6290*/  PRMT R20, R31, 0x5410, R28 ;  /* 0x000054101f147816 */ /* 0x000fe4000000001c */
[----:B------:R-:W-:Y:S02]  /*62a0*/  LOP3.LUT R9, R42, 0xffff, RZ, 0xc0, !PT ;  /* 0x0000ffff2a097812 */ /* 0x000fe400078ec0ff */
[----:B------:R-:W-:Y:S02]  /*62b0*/  F2FP.SATFINITE.E4M3.F32.PACK_AB_MERGE_C R58, R59, R58, RZ ;  /* 0x0000003a3b3a723e */ /* 0x000fe400048070ff */
[--C-:B------:R-:W-:Y:S02]  /*62c0*/  PRMT R8, R22, 0x3340, R1.reuse ;  /* 0x0000334016087816 */ /* 0x100fe40000000001 */
[----:B------:R-:W-:Y:S02]  /*62d0*/  F2FP.SATFINITE.E4M3.F32.PACK_AB_MERGE_C R66, R67, R66, RZ ;  /* 0x000000424342723e */ /* 0x000fe400048070ff */
[----:B------:R-:W-:-:S02]  /*62e0*/  PRMT R18, R18, 0x3340, R1 ;  /* 0x0000334012127816 */ /* 0x000fc40000000001 */
[----:B------:R-:W-:Y:S02]  /*62f0*/  PRMT R15, R14, 0x3340, R15 ;  /* 0x000033400e0f7816 */ /* 0x000fe4000000000f */
[--C-:B------:R-:W-:Y:S02]  /*6300*/  PRMT R16, R16, 0x4210, R9.reuse ;  /* 0x0000421010107816 */ /* 0x100fe40000000009 */
[----:B------:R-:W-:Y:S02]  /*6310*/  PRMT R20, R20, 0x5210, R9 ;  /* 0x0000521014147816 */ /* 0x000fe40000000009 */
[----:B------:R-:W-:Y:S02]  /*6320*/  PRMT R11, R11, 0x5410, R8 ;  /* 0x000054100b0b7816 */ /* 0x000fe40000000008 */
[----:B------:R-:W-:Y:S02]  /*6330*/  LOP3.LUT R9, R58, 0xffff, RZ, 0xc0, !PT ;  /* 0x0000ffff3a097812 */ /* 0x000fe400078ec0ff */
[----:B------:R-:W-:Y:S01]  /*6340*/  LEA R13, R0, UR15, 0x4 ;  /* 0x0000000f000d7c11 */ /* 0x000fe2000f8e20ff */
[----:B------:R-:W-:Y:S01]  /*6350*/  BAR.SYNC.DEFER_BLOCKING 0x0 ;  /* 0x0000000000007b1d */ /* 0x000fe20000010000 */
[----:B------:R-:W-:-:S02]  /*6360*/  PRMT R22, R15, 0x5410, R18 ;  /* 0x000054100f167816 */ /* 0x000fc40000000012 */
[----:B------:R-:W-:Y:S02]  /*6370*/  LOP3.LUT R66, R66, 0xffff, RZ, 0xc0, !PT ;  /* 0x0000ffff42427812 */ /* 0x000fe400078ec0ff */
[----:B------:R-:W-:-:S03]  /*6380*/  PRMT R18, R12, 0x4210, R9 ;  /* 0x000042100c127816 */ /* 0x000fc60000000009 */
[----:B01----:R-:W0:Y:S01]  /*6390*/  LDC R0, c[0x0][0x3b8] ;  /* 0x0000ee00ff007b82 */ /* 0x003e220000000800 */
[----:B------:R-:W-:Y:S02]  /*63a0*/  PRMT R22, R22, 0x5210, R9 ;  /* 0x0000521016167816 */ /* 0x000fe40000000009 */
[----:B------:R-:W-:Y:S02]  /*63b0*/  PRMT R23, R11, 0x5210, R66 ;  /* 0x000052100b177816 */ /* 0x000fe40000000042 */
[----:B------:R-:W-:Y:S02]  /*63c0*/  PRMT R21, R33, 0x5410, R30 ;  /* 0x0000541021157816 */ /* 0x000fe4000000001e */
[----:B------:R-:W-:Y:S02]  /*63d0*/  LOP3.LUT R50, R50, 0xffff, RZ, 0xc0, !PT ;  /* 0x0000ffff32327812 */ /* 0x000fe400078ec0ff */
[----:B------:R-:W-:Y:S02]  /*63e0*/  PRMT R19, R19, 0x4210, R66 ;  /* 0x0000421013137816 */ /* 0x000fe40000000042 */
[----:B------:R-:W-:-:S02]  /*63f0*/  PRMT R17, R17, 0x4210, R50 ;  /* 0x0000421011117816 */ /* 0x000fc40000000032 */
[----:B------:R-:W-:Y:S02]  /*6400*/  PRMT R21, R21, 0x5210, R50 ;  /* 0x0000521015157816 */ /* 0x000fe40000000032 */
[C---:B------:R-:W-:Y:S01]  /*6410*/  IADD3 R12, P2, PT, R2.reuse, UR8, RZ ;  /* 0x00000008020c7c10 */ /* 0x040fe2000ff5e0ff */
[----:B------:R-:W1:Y:S03]  /*6420*/  LDS.128 R4, [R13] ;  /* 0x000000000d047984 */ /* 0x000e660000000c00 */
[----:B------:R-:W-:Y:S02]  /*6430*/  LEA.HI.X.SX32 R2, R2, UR9, 0x1, P2 ;  /* 0x0000000902027c11 */ /* 0x000fe400090f0eff */
[----:B------:R-:W-:Y:S01]  /*6440*/  ISETP.LT.AND P2, PT, R97, UR11, !P0 ;  /* 0x0000000b61007c0c */ /* 0x000fe2000c741270 */
[----:B------:R-:W-:Y:S01]  /*6450*/  LDS.128 R8, [R13+0x800] ;  /* 0x000800000d087984 */ /* 0x000fe20000000c00 */
[-C--:B0-----:R-:W-:Y:S01]  /*6460*/  IMAD R27, R3, R0.reuse, RZ ;  /* 0x00000000031b7224 */ /* 0x081fe200078e02ff */
[----:B------:R-:W-:Y:S01]  /*6470*/  BAR.SYNC.DEFER_BLOCKING 0x0 ;  /* 0x0000000000007b1d */ /* 0x000fe20000010000 */
[----:B------:R-:W-:-:S03]  /*6480*/  IMAD R97, R97, R0, RZ ;  /* 0x0000000061617224 */ /* 0x000fc600078e02ff */
[-C--:B------:R-:W-:Y:S02]  /*6490*/  IADD3 R14, P3, PT, R27, R12.reuse, RZ ;  /* 0x0000000c1b0e7210 */ /* 0x080fe40007f7e0ff */
[----:B------:R-:W-:Y:S02]  /*64a0*/  IADD3 R24, P6, PT, R97, R12, RZ ;  /* 0x0000000c61187210 */ /* 0x000fe40007fde0ff */
[----:B------:R-:W-:Y:S01]  /*64b0*/  LEA.HI.X.SX32 R15, R27, R2, 0x1, P3 ;  /* 0x000000021b0f7211 */ /* 0x000fe200018f0eff */
[----:B------:R-:W-:Y:S01]  /*64c0*/  IMAD R27, R0, 0x20, R27 ;  /* 0x00000020001b7824 */ /* 0x000fe200078e021b */
[C---:B------:R-:W-:Y:S01]  /*64d0*/  ISETP.LT.AND P3, PT, R71.reuse, UR11, !P0 ;  /* 0x0000000b47007c0c */ /* 0x040fe2000c761270 */
[----:B------:R-:W-:Y:S01]  /*64e0*/  IMAD R71, R71, R0, RZ ;  /* 0x0000000047477224 */ /* 0x000fe200078e02ff */
[----:B------:R-:W-:Y:S01]  /*64f0*/  LEA.HI.X.SX32 R25, R97, R2, 0x1, P6 ;  /* 0x0000000261197211 */ /* 0x000fe200030f0eff */
[----:B------:R0:W-:Y:S04]  /*6500*/  STS.128 [R68], R16 ;  /* 0x0000001044007388 */ /* 0x0001e80000000c00 */
[----:B------:R2:W-:Y:S01]  /*6510*/  STS.128 [R68+0x400], R20 ;  /* 0x0004001444007388 */ /* 0x0005e20000000c00 */
[C---:B-1----:R-:W-:Y:S01]  /*6520*/  PRMT R29, R4.reuse, 0x7770, RZ ;  /* 0x00007770041d7816 */ /* 0x042fe200000000ff */
[----:B------:R-:W-:Y:S01]  /*6530*/  BAR.SYNC.DEFER_BLOCKING 0x0 ;  /* 0x0000000000007b1d */ /* 0x000fe20000010000 */
[----:B------:R-:W-:-:S02]  /*6540*/  PRMT R31, R4, 0x7773, RZ ;  /* 0x00007773041f7816 */ /* 0x000fc400000000ff */
[----:B0-----:R-:W-:-:S04]  /*6550*/  IADD3 R16, P5, PT, R71, R12, RZ ;  /* 0x0000000c47107210 */ /* 0x001fc80007fbe0ff */
[----:B------:R-:W-:Y:S02]  /*6560*/  LEA.HI.X.SX32 R17, R71, R2, 0x1, P5 ;  /* 0x0000000247117211 */ /* 0x000fe400028f0eff */
[C---:B--2---:R-:W-:Y:S02]  /*6570*/  PRMT R23, R4.reuse, 0x7771, RZ ;  /* 0x0000777104177816 */ /* 0x044fe400000000ff */
[----:B------:R-:W-:Y:S02]  /*6580*/  PRMT R21, R4, 0x7772, RZ ;  /* 0x0000777204157816 */ /* 0x000fe400000000ff */
[C---:B------:R-:W-:Y:S01]  /*6590*/  ISETP.LT.AND P5, PT, R93.reuse, UR11, !P0 ;  /* 0x0000000b5d007c0c */ /* 0x040fe2000c7a1270 */
[----:B------:R-:W-:-:S05]  /*65a0*/  IMAD R93, R93, R0, RZ ;  /* 0x000000005d5d7224 */ /* 0x000fca00078e02ff */
[----:B------:R-:W-:Y:S01]  /*65b0*/  IADD3 R18, P6, PT, R93, R12, RZ ;  /* 0x0000000c5d127210 */ /* 0x000fe20007fde0ff */
[----:B------:R0:W-:Y:S01]  /*65c0*/  @P4 STG.E.U8 desc[UR16][R14.64], R29 ;  /* 0x0000001d0e004986 */ /* 0x0001e2000c101110 */
[C---:B------:R-:W-:Y:S01]  /*65d0*/  ISETP.LT.AND P4, PT, R95.reuse, UR11, !P0 ;  /* 0x0000000b5f007c0c */ /* 0x040fe2000c781270 */
[----:B------:R-:W-:Y:S01]  /*65e0*/  IMAD R95, R95, R0, RZ ;  /* 0x000000005f5f7224 */ /* 0x000fe200078e02ff */
[----:B------:R-:W-:Y:S01]  /*65f0*/  LEA.HI.X.SX32 R19, R93, R2, 0x1, P6 ;  /* 0x000000025d137211 */ /* 0x000fe200030f0eff */
[----:B------:R1:W-:Y:S04]  /*6600*/  @P3 STG.E.U8 desc[UR16][R16.64], R23 ;  /* 0x0000001710003986 */ /* 0x0003e8000c101110 */
[----:B------:R2:W-:Y:S01]  /*6610*/  @P2 STG.E.U8 desc[UR16][R24.64], R21 ;  /* 0x0000001518002986 */ /* 0x0005e2000c101110 */
[C---:B------:R-:W-:Y:S01]  /*6620*/  ISETP.LT.AND P2, PT, R91.reuse, UR11, !P0 ;  /* 0x0000000b5b007c0c */ /* 0x040fe2000c741270 */
[----:B------:R-:W-:Y:S01]  /*6630*/  IMAD R91, R91, R0, RZ ;  /* 0x000000005b5b7224 */ /* 0x000fe200078e02ff */
[----:B0-----:R-:W-:-:S02]  /*6640*/  IADD3 R14, P3, PT, R95, R12, RZ ;  /* 0x0000000c5f0e7210 */ /* 0x001fc40007f7e0ff */
[----:B------:R-:W-:Y:S02]  /*6650*/  PRMT R29, R5, 0x7771, RZ ;  /* 0x00007771051d7816 */ /* 0x000fe400000000ff */
[----:B------:R-:W-:Y:S02]  /*6660*/  LEA.HI.X.SX32 R15, R95, R2, 0x1, P3 ;  /* 0x000000025f0f7211 */ /* 0x000fe400018f0eff */
[C---:B------:R-:W-:Y:S01]  /*6670*/  ISETP.LT.AND P3, PT, R89.reuse, UR11, !P0 ;  /* 0x0000000b59007c0c */ /* 0x040fe2000c761270 */
[----:B------:R-:W-:Y:S01]  /*6680*/  IMAD R89, R89, R0, RZ ;  /* 0x0000000059597224 */ /* 0x000fe200078e02ff */
[----:B-1----:R-:W-:Y:S01]  /*6690*/  PRMT R23, R5, 0x7770, RZ ;  /* 0x0000777005177816 */ /* 0x002fe200000000ff */
[----:B------:R0:W-:Y:S01]  /*66a0*/  @P4 STG.E.U8 desc[UR16][R14.64], R31 ;  /* 0x0000001f0e004986 */ /* 0x0001e2000c101110 */
[----:B------:R-:W-:Y:S02]  /*66b0*/  IADD3 R16, P4, PT, R91, R12, RZ ;  /* 0x0000000c5b107210 */ /* 0x000fe40007f9e0ff */
[----:B--2---:R-:W-:Y:S01]  /*66c0*/  PRMT R25, R5, 0x7772, RZ ;  /* 0x0000777205197816 */ /* 0x004fe200000000ff */
[----:B------:R1:W-:Y:S01]  /*66d0*/  @P5 STG.E.U8 desc[UR16][R18.64], R23 ;  /* 0x0000001712005986 */ /* 0x0003e2000c101110 */
[----:B------:R-:W-:-:S02]  /*66e0*/  LEA.HI.X.SX32 R17, R91, R2, 0x1, P4 ;  /* 0x000000025b117211 */ /* 0x000fc400020f0eff */
[----:B------:R-:W-:Y:S02]  /*66f0*/  IADD3 R20, P5, PT, R89, R12, RZ ;  /* 0x0000000c59147210 */ /* 0x000fe40007fbe0ff */
[C---:B------:R-:W-:Y:S01]  /*6700*/  ISETP.LT.AND P4, PT, R87.reuse, UR11, !P0 ;  /* 0x0000000b57007c0c */ /* 0x040fe2000c781270 */
[----:B------:R-:W-:Y:S01]  /*6710*/  IMAD R87, R87, R0, RZ ;  /* 0x0000000057577224 */ /* 0x000fe200078e02ff */
[----:B------:R-:W-:Y:S01]  /*6720*/  LEA.HI.X.SX32 R21, R89, R2, 0x1, P5 ;  /* 0x0000000259157211 */ /* 0x000fe200028f0eff */
[----:B------:R2:W-:Y:S01]  /*6730*/  @P2 STG.E.U8 desc[UR16][R16.64], R29 ;  /* 0x0000001d10002986 */ /* 0x0005e2000c101110 */
[C---:B------:R-:W-:Y:S01]  /*6740*/  ISETP.LT.AND P5, PT, R85.reuse, UR11, !P0 ;  /* 0x0000000b55007c0c */ /* 0x040fe2000c7a1270 */
[----:B------:R-:W-:Y:S01]  /*6750*/  IMAD R85, R85, R0, RZ ;  /* 0x0000000055557224 */ /* 0x000fe200078e02ff */
[----:B0-----:R-:W-:Y:S01]  /*6760*/  IADD3 R14, P2, PT, R87, R12, RZ ;  /* 0x0000000c570e7210 */ /* 0x001fe20007f5e0ff */
[----:B------:R0:W-:Y:S01]  /*6770*/  @P3 STG.E.U8 desc[UR16][R20.64], R25 ;  /* 0x0000001914003986 */ /* 0x0001e2000c101110 */
[----:B-1----:R-:W-:-:S02]  /*6780*/  PRMT R19, R5, 0x7773, RZ ;  /* 0x0000777305137816 */ /* 0x002fc400000000ff */
[----:B------:R-:W-:Y:S02]  /*6790*/  LEA.HI.X.SX32 R15, R87, R2, 0x1, P2 ;  /* 0x00000002570f7211 */ /* 0x000fe400010f0eff */
[----:B------:R-:W-:Y:S02]  /*67a0*/  IADD3 R22, P3, PT, R85, R12, RZ ;  /* 0x0000000c55167210 */ /* 0x000fe40007f7e0ff */
[C---:B------:R-:W-:Y:S01]  /*67b0*/  ISETP.LT.AND P2, PT, R83.reuse, UR11, !P0 ;  /* 0x0000000b53007c0c */ /* 0x040fe2000c741270 */
[----:B------:R-:W-:Y:S01]  /*67c0*/  IMAD R83, R83, R0, RZ ;  /* 0x0000000053537224 */ /* 0x000fe200078e02ff */
[----:B------:R-:W-:Y:S01]  /*67d0*/  LEA.HI.X.SX32 R23, R85, R2, 0x1, P3 ;  /* 0x0000000255177211 */ /* 0x000fe200018f0eff */
[----:B------:R1:W-:Y:S01]  /*67e0*/  @P4 STG.E.U8 desc[UR16][R14.64], R19 ;  /* 0x000000130e004986 */ /* 0x0003e2000c101110 */
[C---:B------:R-:W-:Y:S01]  /*67f0*/  ISETP.LT.AND P3, PT, R81.reuse, UR11, !P0 ;  /* 0x0000000b51007c0c */ /* 0x040fe2000c761270 */
[----:B------:R-:W-:Y:S01]  /*6800*/  IMAD R81, R81, R0, RZ ;  /* 0x0000000051517224 */ /* 0x000fe200078e02ff */
[----:B------:R-:W-:-:S02]  /*6810*/  IADD3 R4, P6, PT, R83, R12, RZ ;  /* 0x0000000c53047210 */ /* 0x000fc40007fde0ff */
[----:B--2---:R-:W-:Y:S02]  /*6820*/  LOP3.LUT R16, R3, 0x20, RZ, 0xfc, !PT ;  /* 0x0000002003107812 */ /* 0x004fe400078efcff */
[----:B------:R-:W-:Y:S02]  /*6830*/  LEA.HI.X.SX32 R5, R83, R2, 0x1, P6 ;  /* 0x0000000253057211 */ /* 0x000fe400030f0eff */
[C---:B0-----:R-:W-:Y:S02]  /*6840*/  IADD3 R20, P6, PT, R81.reuse, R12, RZ ;  /* 0x0000000c51147210 */ /* 0x041fe40007fde0ff */
[----:B------:R-:W-:Y:S02]  /*6850*/  ISETP.LT.AND P4, PT, R16, UR11, !P0 ;  /* 0x0000000b10007c0c */ /* 0x000fe4000c781270 */
[----:B------:R-:W-:Y:S01]  /*6860*/  PRMT R25, R6, 0x7770, RZ ;  /* 0x0000777006197816 */ /* 0x000fe200000000ff */
[----:B------:R-:W0:Y:S01]  /*6870*/  LDS.128 R16, [R13] ;  /* 0x000000000d107984 */ /* 0x000e220000000c00 */
[----:B------:R-:W-:-:S02]  /*6880*/  LEA.HI.X.SX32 R21, R81, R2, 0x1, P6 ;  /* 0x0000000251157211 */ /* 0x000fc400030f0eff */
[C---:B------:R-:W-:Y:S01]  /*6890*/  PRMT R31, R6.reuse, 0x7771, RZ ;  /* 0x00007771061f7816 */ /* 0x040fe200000000ff */
[----:B------:R2:W-:Y:S01]  /*68a0*/  @P5 STG.E.U8 desc[UR16][R22.64], R25 ;  /* 0x0000001916005986 */ /* 0x0005e2000c101110 */
[C---:B------:R-:W-:Y:S01]  /*68b0*/  ISETP.LT.AND P6, PT, R79.reuse, UR11, !P0 ;  /* 0x0000000b4f007c0c */ /* 0x040fe2000c7c1270 */
[-C--:B------:R-:W-:Y:S01]  /*68c0*/  IMAD R79, R79, R0.reuse, RZ ;  /* 0x000000004f4f7224 */ /* 0x080fe200078e02ff */
[----:B------:R-:W-:Y:S01]  /*68d0*/  PRMT R29, R6, 0x7772, RZ ;  /* 0x00007772061d7816 */ /* 0x000fe200000000ff */
[----:B------:R3:W-:Y:S01]  /*68e0*/  @P2 STG.E.U8 desc[UR16][R4.64], R31 ;  /* 0x0000001f04002986 */ /* 0x0007e2000c101110 */
[C---:B------:R-:W-:Y:S01]  /*68f0*/  ISETP.LT.AND P5, PT, R75.reuse, UR11, !P0 ;  /* 0x0000000b4b007c0c */ /* 0x040fe2000c7a1270 */
[----:B------:R-:W-:Y:S01]  /*6900*/  IMAD R75, R75, R0, RZ ;  /* 0x000000004b4b7224 */ /* 0x000fe200078e02ff */
[----:B-1----:R-:W-:Y:S01]  /*6910*/  IADD3 R14, P2, PT, R79, R12, RZ ;  /* 0x0000000c4f0e7210 */ /* 0x002fe20007f5e0ff */
[----:B------:R1:W-:Y:S01]  /*6920*/  @P3 STG.E.U8 desc[UR16][R20.64], R29 ;  /* 0x0000001d14003986 */ /* 0x0003e2000c101110 */
[C---:B------:R-:W-:Y:S01]  /*6930*/  ISETP.LT.AND P3, PT, R77.reuse, UR11, !P0 ;  /* 0x0000000b4d007c0c */ /* 0x040fe2000c761270 */
[----:B------:R-:W-:Y:S01]  /*6940*/  IMAD R77, R77, R0, RZ ;  /* 0x000000004d4d7224 */ /* 0x000fe200078e02ff */
[----:B------:R-:W-:-:S02]  /*6950*/  LEA.HI.X.SX32 R15, R79, R2, 0x1, P2 ;  /* 0x000000024f0f7211 */ /* 0x000fc400010f0eff */
[----:B--2---:R-:W-:Y:S02]  /*6960*/  PRMT R25, R6, 0x7773, RZ ;  /* 0x0000777306197816 */ /* 0x004fe400000000ff */
[-C--:B------:R-:W-:Y:S02]  /*6970*/  IADD3 R22, P2, PT, R75, R12.reuse, RZ ;  /* 0x0000000c4b167210 */ /* 0x080fe40007f5e0ff */
[----:B---3--:R-:W-:Y:S01]  /*6980*/  PRMT R31, R7, 0x7770, RZ ;  /* 0x00007770071f7816 */ /* 0x008fe200000000ff */
[----:B------:R2:W-:Y:S01]  /*6990*/  @P6 STG.E.U8 desc[UR16][R14.64], R25 ;  /* 0x000000190e006986 */ /* 0x0005e2000c101110 */
[----:B------:R-:W-:Y:S01]  /*69a0*/  IADD3 R4, P6, PT, R77, R12, RZ ;  /* 0x0000000c4d047210 */ /* 0x000fe20007fde0ff */
[----:B-1----:R-:W-:Y:S01]  /*69b0*/  IMAD R21, R70, R0, RZ ;  /* 0x0000000046157224 */ /* 0x002fe200078e02ff */
[----:B------:R-:W-:Y:S02]  /*69c0*/  LEA.HI.X.SX32 R23, R75, R2, 0x1, P2 ;  /* 0x000000024b177211 */ /* 0x000fe400010f0eff */
[C---:B------:R-:W-:Y:S01]  /*69d0*/  ISETP.LT.AND P2, PT, R69.reuse, UR11, !P0 ;  /* 0x0000000b45007c0c */ /* 0x040fe2000c741270 */
[----:B------:R-:W-:Y:S01]  /*69e0*/  IMAD R69, R69, R0, RZ ;  /* 0x0000000045457224 */ /* 0x000fe200078e02ff */
[----:B------:R-:W-:Y:S01]  /*69f0*/  LEA.HI.X.SX32 R5, R77, R2, 0x1, P6 ;  /* 0x000000024d057211 */ /* 0x000fe200030f0eff */
[----:B------:R-:W-:Y:S01]  /*6a00*/  @P5 STG.E.U8 desc[UR16][R22.64], R31 ;  /* 0x0000001f16005986 */ /* 0x000fe2000c101110 */
[----:B------:R-:W-:-:S02]  /*6a10*/  PRMT R29, R7, 0x7771, RZ ;  /* 0x00007771071d7816 */ /* 0x000fc400000000ff */
[----:B------:R-:W-:Y:S02]  /*6a20*/  LOP3.LUT R6, R3, 0x22, RZ, 0xfc, !PT ;  /* 0x0000002203067812 */ /* 0x000fe400078efcff */
[C---:B--2---:R-:W-:Y:S01]  /*6a30*/  IADD3 R14, P6, PT, R69.reuse, R12, RZ ;  /* 0x0000000c450e7210 */ /* 0x044fe20007fde0ff */
[----:B------:R1:W-:Y:S01]  /*6a40*/  @P3 STG.E.U8 desc[UR16][R4.64], R29 ;  /* 0x0000001d04003986 */ /* 0x0003e2000c101110 */
[----:B------:R-:W-:Y:S02]  /*6a50*/  ISETP.LT.AND P3, PT, R70, UR11, !P0 ;  /* 0x0000000b46007c0c */ /* 0x000fe4000c761270 */
[----:B------:R-:W-:Y:S02]  /*6a60*/  LEA.HI.X.SX32 R15, R69, R2, 0x1, P6 ;  /* 0x00000002450f7211 */ /* 0x000fe400030f0eff */
[----:B------:R-:W-:Y:S02]  /*6a70*/  PRMT R25, R7, 0x7772, RZ ;  /* 0x0000777207197816 */ /* 0x000fe400000000ff */
[----:B------:R-:W-:-:S02]  /*6a80*/  IADD3 R20, P6, PT, R21, R12, RZ ;  /* 0x0000000c15147210 */ /* 0x000fc40007fde0ff */
[----:B------:R-:W-:Y:S01]  /*6a90*/  ISETP.LT.AND P5, PT, R6, UR11, !P0 ;  /* 0x0000000b06007c0c */ /* 0x000fe2000c7a1270 */
[----:B------:R2:W-:Y:S01]  /*6aa0*/  @P2 STG.E.U8 desc[UR16][R14.64], R25 ;  /* 0x000000190e002986 */ /* 0x0005e2000c101110 */
[----:B------:R-:W-:Y:S02]  /*6ab0*/  LOP3.LUT R6, R3, 0x24, RZ, 0xfc, !PT ;  /* 0x0000002403067812 */ /* 0x000fe400078efcff */
[----:B------:R-:W-:Y:S02]  /*6ac0*/  LEA.HI.X.SX32 R21, R21, R2, 0x1, P6 ;  /* 0x0000000215157211 */ /* 0x000fe400030f0eff */
[----:B-1----:R-:W-:Y:S02]  /*6ad0*/  IADD3 R4, P6, PT, R27, R12, RZ ;  /* 0x0000000c1b047210 */ /* 0x002fe40007fde0ff */
[----:B------:R-:W-:Y:S01]  /*6ae0*/  PRMT R23, R7, 0x7773, RZ ;  /* 0x0000777307177816 */ /* 0x000fe200000000ff */
[----:B------:R-:W-:Y:S01]  /*6af0*/  IMAD R7, R0, 0x2, R27 ;  /* 0x0000000200077824 */ /* 0x000fe200078e021b */
[----:B------:R-:W-:-:S02]  /*6b00*/  ISETP.LT.AND P2, PT, R6, UR11, !P0 ;  /* 0x0000000b06007c0c */ /* 0x000fc4000c741270 */
[----:B------:R-:W-:Y:S01]  /*6b10*/  LOP3.LUT R6, R3, 0x26, RZ, 0xfc, !PT ;  /* 0x0000002603067812 */ /* 0x000fe200078efcff */
[----:B------:R1:W-:Y:S01]  /*6b20*/  @P3 STG.E.U8 desc[UR16][R20.64], R23 ;  /* 0x0000001714003986 */ /* 0x0003e2000c101110 */
[----:B------:R-:W-:Y:S01]  /*6b30*/  LEA.HI.X.SX32 R5, R27, R2, 0x1, P6 ;  /* 0x000000021b057211 */ /* 0x000fe200030f0eff */
[----:B--2---:R-:W-:Y:S01]  /*6b40*/  IMAD R15, R0, 0x2, R7 ;  /* 0x00000002000f7824 */ /* 0x004fe200078e0207 */
[----:B0-----:R-:W-:Y:S02]  /*6b50*/  PRMT R27, R16, 0x7770, RZ ;  /* 0x00007770101b7816 */ /* 0x001fe400000000ff */
[----:B------:R-:W-:Y:S02]  /*6b60*/  ISETP.LT.AND P3, PT, R6, UR11, !P0 ;  /* 0x0000000b06007c0c */ /* 0x000fe4000c761270 */
[----:B------:R-:W-:Y:S01]  /*6b70*/  IADD3 R6, P6, PT, R7, R12, RZ ;  /* 0x0000000c07067210 */ /* 0x000fe20007fde0ff */
[----:B------:R0:W-:Y:S01]  /*6b80*/  @P4 STG.E.U8 desc[UR16][R4.64], R27 ;  /* 0x0000001b04004986 */ /* 0x0001e2000c101110 */
[----:B------:R-:W-:-:S02]  /*6b90*/  LOP3.LUT R14, R3, 0x28, RZ, 0xfc, !PT ;  /* 0x00000028030e7812 */ /* 0x000fc400078efcff */
[----:B------:R-:W-:Y:S01]  /*6ba0*/  LEA.HI.X.SX32 R7, R7, R2, 0x1, P6 ;  /* 0x0000000207077211 */ /* 0x000fe200030f0eff */
[----:B-1----:R-:W-:Y:S01]  /*6bb0*/  IMAD R21, R0, 0x2, R15 ;  /* 0x0000000200157824 */ /* 0x002fe200078e020f */
[----:B------:R-:W-:Y:S02]  /*6bc0*/  ISETP.LT.AND P4, PT, R14, UR11, !P0 ;  /* 0x0000000b0e007c0c */ /* 0x000fe4000c781270 */
[C---:B------:R-:W-:Y:S01]  /*6bd0*/  IADD3 R14, P6, PT, R15.reuse, R12, RZ ;  /* 0x0000000c0f0e7210 */ /* 0x040fe20007fde0ff */
[----:B------:R-:W-:Y:S01]  /*6be0*/  IMAD R23, R0, 0x2, R21 ;  /* 0x0000000200177824 */ /* 0x000fe200078e0215 */
[C---:B------:R-:W-:Y:S02]  /*6bf0*/  PRMT R25, R16.reuse, 0x7771, RZ ;  /* 0x0000777110197816 */ /* 0x040fe400000000ff */
[----:B------:R-:W-:Y:S02]  /*6c00*/  LEA.HI.X.SX32 R15, R15, R2, 0x1, P6 ;  /* 0x000000020f0f7211 */ /* 0x000fe400030f0eff */
[----:B0-----:R-:W-:Y:S01]  /*6c10*/  PRMT R27, R16, 0x7772, RZ ;  /* 0x00007772101b7816 */ /* 0x001fe200000000ff */
[----:B------:R0:W-:Y:S01]  /*6c20*/  @P5 STG.E.U8 desc[UR16][R6.64], R25 ;  /* 0x0000001906005986 */ /* 0x0001e2000c101110 */
[----:B------:R-:W-:-:S02]  /*6c30*/  LOP3.LUT R5, R3, 0x2c, RZ, 0xfc, !PT ;  /* 0x0000002c03057812 */ /* 0x000fc400078efcff */
[----:B------:R-:W-:Y:S01]  /*6c40*/  IADD3 R4, P6, PT, R21, R12, RZ ;  /* 0x0000000c15047210 */ /* 0x000fe20007fde0ff */
[----:B------:R1:W-:Y:S01]  /*6c50*/  @P2 STG.E.U8 desc[UR16][R14.64], R27 ;  /* 0x0000001b0e002986 */ /* 0x0003e2000c101110 */
[----:B------:R-:W-:Y:S02]  /*6c60*/  ISETP.LT.AND P2, PT, R5, UR11, !P0 ;  /* 0x0000000b05007c0c */ /* 0x000fe4000c741270 */
[----:B------:R-:W-:Y:S02]  /*6c70*/  LEA.HI.X.SX32 R5, R21, R2, 0x1, P6 ;  /* 0x0000000215057211 */ /* 0x000fe400030f0eff */
[----:B------:R-:W-:Y:S02]  /*6c80*/  LOP3.LUT R22, R3, 0x2a, RZ, 0xfc, !PT ;  /* 0x0000002a03167812 */ /* 0x000fe400078efcff */
[----:B------:R-:W-:Y:S01]  /*6c90*/  PRMT R31, R16, 0x7773, RZ ;  /* 0x00007773101f7816 */ /* 0x000fe200000000ff */
[----:B0-----:R-:W-:Y:S01]  /*6ca0*/  IMAD R25, R0, 0x2, R23 ;  /* 0x0000000200197824 */ /* 0x001fe200078e0217 */
[----:B------:R-:W-:-:S02]  /*6cb0*/  IADD3 R6, P6, PT, R23, R12, RZ ;  /* 0x0000000c17067210 */ /* 0x000fc40007fde0ff */
[----:B------:R-:W-:Y:S01]  /*6cc0*/  ISETP.LT.AND P5, PT, R22, UR11, !P0 ;  /* 0x0000000b16007c0c */ /* 0x000fe2000c7a1270 */
[----:B-1----:R-:W-:Y:S01]  /*6cd0*/  VIADD R15, R73, 0x2e ;  /* 0x0000002e490f7836 */ /* 0x002fe20000000000 */
[----:B------:R-:W-:Y:S01]  /*6ce0*/  LEA.HI.X.SX32 R7, R23, R2, 0x1, P6 ;  /* 0x0000000217077211 */ /* 0x000fe200030f0eff */
[----:B------:R0:W-:Y:S01]  /*6cf0*/  @P3 STG.E.U8 desc[UR16][R4.64], R31 ;  /* 0x0000001f04003986 */ /* 0x0001e2000c101110 */
[----:B------:R-:W-:Y:S02]  /*6d00*/  IADD3 R20, P6, PT, R25, R12, RZ ;  /* 0x0000000c19147210 */ /* 0x000fe40007fde0ff */
[----:B------:R-:W-:Y:S02]  /*6d10*/  PRMT R29, R17, 0x7770, RZ ;  /* 0x00007770111d7816 */ /* 0x000fe400000000ff */
[----:B------:R-:W-:Y:S01]  /*6d20*/  LEA.HI.X.SX32 R21, R25, R2, 0x1, P6 ;  /* 0x0000000219157211 */ /* 0x000fe200030f0eff */
[----:B------:R-:W-:Y:S01]  /*6d30*/  IMAD R25, R0, 0x2, R25 ;  /* 0x0000000200197824 */ /* 0x000fe200078e0219 */
[----:B------:R-:W-:Y:S01]  /*6d40*/  PRMT R27, R17, 0x7771, RZ ;  /* 0x00007771111b7816 */ /* 0x000fe200000000ff */
[----:B------:R1:W-:Y:S01]  /*6d50*/  @P4 STG.E.U8 desc[UR16][R6.64], R29 ;  /* 0x0000001d06004986 */ /* 0x0003e2000c101110 */
[----:B------:R-:W-:-:S02]  /*6d60*/  LOP3.LUT R16, R3, 0x30, RZ, 0xfc, !PT ;  /* 0x0000003003107812 */ /* 0x000fc400078efcff */
[----:B------:R-:W-:Y:S01]  /*6d70*/  IADD3 R14, P4, PT, R25, R12, RZ ;  /* 0x0000000c190e7210 */ /* 0x000fe20007f9e0ff */
[----:B0-----:R-:W-:Y:S01]  /*6d80*/  IMAD R5, R15, R0, RZ ;  /* 0x000000000f057224 */ /* 0x001fe200078e02ff */
[----:B------:R-:W-:Y:S01]  /*6d90*/  LOP3.LUT R4, R3, 0x32, RZ, 0xfc, !PT ;  /* 0x0000003203047812 */ /* 0x000fe200078efcff */
[----:B------:R0:W-:Y:S01]  /*6da0*/  @P5 STG.E.U8 desc[UR16][R20.64], R27 ;  /* 0x0000001b14005986 */ /* 0x0001e2000c101110 */
[----:B------:R-:W-:Y:S02]  /*6db0*/  ISETP.LT.AND P5, PT, R15, UR11, !P0 ;  /* 0x0000000b0f007c0c */ /* 0x000fe4000c7a1270 */
[----:B------:R-:W-:Y:S01]  /*6dc0*/  LEA.HI.X.SX32 R15, R25, R2, 0x1, P4 ;  /* 0x00000002190f7211 */ /* 0x000fe200020f0eff */
[----:B------:R-:W-:Y:S01]  /*6dd0*/  IMAD R25, R0, 0x4, R25 ;  /* 0x0000000400197824 */ /* 0x000fe200078e0219 */
[----:B------:R-:W-:Y:S02]  /*6de0*/  PRMT R23, R17, 0x7772, RZ ;  /* 0x0000777211177816 */ /* 0x000fe400000000ff */
[----:B------:R-:W-:-:S02]  /*6df0*/  ISETP.LT.AND P4, PT, R4, UR11, !P0 ;  /* 0x0000000b04007c0c */ /* 0x000fc4000c781270 */
[----:B-1----:R-:W-:Y:S01]  /*6e00*/  LOP3.LUT R6, R3, 0x34, RZ, 0xfc, !PT ;  /* 0x0000003403067812 */ /* 0x002fe200078efcff */
[----:B------:R1:W-:Y:S01]  /*6e10*/  @P2 STG.E.U8 desc[UR16][R14.64], R23 ;  /* 0x000000170e002986 */ /* 0x0003e2000c101110 */
[C---:B------:R-:W-:Y:S02]  /*6e20*/  IADD3 R4, P6, PT, R5.reuse, R12, RZ ;  /* 0x0000000c05047210 */ /* 0x040fe40007fde0ff */
[----:B------:R-:W-:Y:S02]  /*6e30*/  ISETP.LT.AND P3, PT, R16, UR11, !P0 ;  /* 0x0000000b10007c0c */ /* 0x000fe4000c761270 */
[----:B------:R-:W-:Y:S02]  /*6e40*/  LEA.HI.X.SX32 R5, R5, R2, 0x1, P6 ;  /* 0x0000000205057211 */ /* 0x000fe400030f0eff */
[----:B------:R-:W-:Y:S02]  /*6e50*/  ISETP.LT.AND P2, PT, R6, UR11, !P0 ;  /* 0x0000000b06007c0c */ /* 0x000fe4000c741270 */
[----:B0-----:R-:W-:Y:S01]  /*6e60*/  PRMT R27, R17, 0x7773, RZ ;  /* 0x00007773111b7816 */ /* 0x001fe200000000ff */
[----:B------:R-:W-:Y:S01]  /*6e70*/  IMAD R17, R0, 0x2, R25 ;  /* 0x0000000200117824 */ /* 0x000fe200078e0219 */
[----:B------:R-:W-:-:S02]  /*6e80*/  IADD3 R6, P6, PT, R25, R12, RZ ;  /* 0x0000000c19067210 */ /* 0x000fc40007fde0ff */
[----:B------:R-:W-:Y:S01]  /*6e90*/  LOP3.LUT R16, R3, 0x36, RZ, 0xfc, !PT ;  /* 0x0000003603107812 */ /* 0x000fe200078efcff */
[----:B------:R0:W-:Y:S01]  /*6ea0*/  @P5 STG.E.U8 desc[UR16][R4.64], R27 ;  /* 0x0000001b04005986 */ /* 0x0001e2000c101110 */
[----:B------:R-:W-:Y:S01]  /*6eb0*/  LEA.HI.X.SX32 R7, R25, R2, 0x1, P6 ;  /* 0x0000000219077211 */ /* 0x000fe200030f0eff */
[----:B------:R-:W-:Y:S01]  /*6ec0*/  IMAD R21, R0, 0x2, R17 ;  /* 0x0000000200157824 */ /* 0x000fe200078e0211 */
[----:B------:R-:W-:Y:S02]  /*6ed0*/  PRMT R25, R18, 0x7770, RZ ;  /* 0x0000777012197816 */ /* 0x000fe400000000ff */
[----:B-1----:R-:W-:Y:S02]  /*6ee0*/  IADD3 R14, P6, PT, R17, R12, RZ ;  /* 0x0000000c110e7210 */ /* 0x002fe40007fde0ff */
[----:B------:R-:W-:Y:S01]  /*6ef0*/  ISETP.LT.AND P5, PT, R16, UR11, !P0 ;  /* 0x0000000b10007c0c */ /* 0x000fe2000c7a1270 */
[----:B------:R1:W-:Y:S01]  /*6f00*/  @P3 STG.E.U8 desc[UR16][R6.64], R25 ;  /* 0x0000001906003986 */ /* 0x0003e2000c101110 */
[----:B------:R-:W-:-:S02]  /*6f10*/  LOP3.LUT R16, R3, 0x38, RZ, 0xfc, !PT ;  /* 0x0000003803107812 */ /* 0x000fc400078efcff */
[----:B------:R-:W-:Y:S01]  /*6f20*/  LEA.HI.X.SX32 R15, R17, R2, 0x1, P6 ;  /* 0x00000002110f7211 */ /* 0x000fe200030f0eff */
[----:B0-----:R-:W-:Y:S01]  /*6f30*/  IMAD R5, R0, 0x2, R21 ;  /* 0x0000000200057824 */ /* 0x001fe200078e0215 */
[----:B------:R-:W-:Y:S02]  /*6f40*/  PRMT R23, R18, 0x7771, RZ ;  /* 0x0000777112177816 */ /* 0x000fe400000000ff */
[----:B------:R-:W-:Y:S02]  /*6f50*/  ISETP.LT.AND P3, PT, R16, UR11, !P0 ;  /* 0x0000000b10007c0c */ /* 0x000fe4000c761270 */
[----:B------:R-:W-:Y:S01]  /*6f60*/  LOP3.LUT R17, R3, 0x3a, RZ, 0xfc, !PT ;  /* 0x0000003a03117812 */ /* 0x000fe200078efcff */
[----:B------:R0:W-:Y:S01]  /*6f70*/  @P4 STG.E.U8 desc[UR16][R14.64], R23 ;  /* 0x000000170e004986 */ /* 0x0001e2000c101110 */
[----:B------:R-:W-:Y:S01]  /*6f80*/  IADD3 R16, P6, PT, R21, R12, RZ ;  /* 0x0000000c15107210 */ /* 0x000fe20007fde0ff */
[----:B-1----:R-:W-:Y:S01]  /*6f90*/  IMAD R7, R0, 0x2, R5 ;  /* 0x0000000200077824 */ /* 0x002fe200078e0205 */
[----:B------:R-:W-:-:S02]  /*6fa0*/  ISETP.LT.AND P4, PT, R17, UR11, !P0 ;  /* 0x0000000b11007c0c */ /* 0x000fc4000c781270 */
[----:B------:R-:W-:Y:S01]  /*6fb0*/  LEA.HI.X.SX32 R17, R21, R2, 0x1, P6 ;  /* 0x0000000215117211 */ /* 0x000fe200030f0eff */
[----:B------:R-:W-:Y:S01]  /*6fc0*/  IMAD R21, R0, 0x2, R7 ;  /* 0x0000000200157824 */ /* 0x000fe200078e0207 */
[----:B------:R-:W-:Y:S02]  /*6fd0*/  PRMT R25, R18, 0x7772, RZ ;  /* 0x0000777212197816 */ /* 0x000fe400000000ff */
[----:B------:R-:W-:Y:S02]  /*6fe0*/  LOP3.LUT R6, R3, 0x3c, RZ, 0xfc, !PT ;  /* 0x0000003c03067812 */ /* 0x000fe400078efcff */
[C---:B------:R-:W-:Y:S01]  /*6ff0*/  IADD3 R4, P6, PT, R5.reuse, R12, RZ ;  /* 0x0000000c05047210 */ /* 0x040fe20007fde0ff */
[----:B------:R1:W-:Y:S01]  /*7000*/  @P2 STG.E.U8 desc[UR16][R16.64], R25 ;  /* 0x0000001910002986 */ /* 0x0003e2000c101110 */
[----:B------:R-:W-:Y:S02]  /*7010*/  ISETP.LT.AND P2, PT, R6, UR11, !P0 ;  /* 0x0000000b06007c0c */ /* 0x000fe4000c741270 */
[----:B------:R-:W-:-:S02]  /*7020*/  LEA.HI.X.SX32 R5, R5, R2, 0x1, P6 ;  /* 0x0000000205057211 */ /* 0x000fc400030f0eff */
[----:B------:R-:W-:Y:S02]  /*7030*/  IADD3 R6, P6, PT, R7, R12, RZ ;  /* 0x0000000c07067210 */ /* 0x000fe40007fde0ff */
[----:B0-----:R-:W-:Y:S02]  /*7040*/  PRMT R23, R18, 0x7773, RZ ;  /* 0x0000777312177816 */ /* 0x001fe400000000ff */
[----:B------:R-:W-:Y:S02]  /*7050*/  LOP3.LUT R15, R3, 0x40, RZ, 0xfc, !PT ;  /* 0x00000040030f7812 */ /* 0x000fe400078efcff */
[----:B------:R-:W-:Y:S01]  /*7060*/  LEA.HI.X.SX32 R7, R7, R2, 0x1, P6 ;  /* 0x0000000207077211 */ /* 0x000fe200030f0eff */
[----:B------:R0:W-:Y:S01]  /*7070*/  @P5 STG.E.U8 desc[UR16][R4.64], R23 ;  /* 0x0000001704005986 */ /* 0x0001e2000c101110 */
[----:B------:R-:W-:Y:S01]  /*7080*/  IADD3 R14, P6, PT, R21, R12, RZ ;  /* 0x0000000c150e7210 */ /* 0x000fe20007fde0ff */
[----:B-1----:R-:W-:Y:S01]  /*7090*/  VIADD R17, R73, 0x3e ;  /* 0x0000003e49117836 */ /* 0x002fe20000000000 */
[----:B------:R-:W-:-:S02]  /*70a0*/  PRMT R27, R19, 0x7770, RZ ;  /* 0x00007770131b7816 */ /* 0x000fc400000000ff */
[----:B------:R-:W-:Y:S02]  /*70b0*/  ISETP.LT.AND P5, PT, R15, UR11, !P0 ;  /* 0x0000000b0f007c0c */ /* 0x000fe4000c7a1270 */
[----:B------:R-:W-:Y:S01]  /*70c0*/  LEA.HI.X.SX32 R15, R21, R2, 0x1, P6 ;  /* 0x00000002150f7211 */ /* 0x000fe200030f0eff */
[----:B------:R-:W-:Y:S01]  /*70d0*/  IMAD R21, R0, 0x2, R21 ;  /* 0x0000000200157824 */ /* 0x000fe200078e0215 */
[----:B------:R-:W-:Y:S01]  /*70e0*/  PRMT R25, R19, 0x7771, RZ ;  /* 0x0000777113197816 */ /* 0x000fe200000000ff */
[----:B------:R1:W-:Y:S01]  /*70f0*/  @P3 STG.E.U8 desc[UR16][R6.64], R27 ;  /* 0x0000001b06003986 */ /* 0x0003e2000c101110 */
[C---:B------:R-:W-:Y:S01]  /*7100*/  ISETP.LT.AND P3, PT, R17.reuse, UR11, !P0 ;  /* 0x0000000b11007c0c */ /* 0x040fe2000c761270 */
[----:B0-----:R-:W-:Y:S01]  /*7110*/  IMAD R5, R17, R0, RZ ;  /* 0x0000000011057224 */ /* 0x001fe200078e02ff */
[----:B------:R-:W-:Y:S01]  /*7120*/  LOP3.LUT R4, R3, 0x42, RZ, 0xfc, !PT ;  /* 0x0000004203047812 */ /* 0x000fe200078efcff */
[----:B------:R0:W-:Y:S01]  /*7130*/  @P4 STG.E.U8 desc[UR16][R14.64], R25 ;  /* 0x000000190e004986 */ /* 0x0001e2000c101110 */
[----:B------:R-:W-:-:S02]  /*7140*/  IADD3 R16, P4, PT, R21, R12, RZ ;  /* 0x0000000c15107210 */ /* 0x000fc40007f9e0ff */
[----:B------:R-:W-:Y:S02]  /*7150*/  PRMT R23, R19, 0x7772, RZ ;  /* 0x0000777213177816 */ /* 0x000fe400000000ff */
[----:B------:R-:W-:Y:S01]  /*7160*/  LEA.HI.X.SX32 R17, R21, R2, 0x1, P4 ;  /* 0x0000000215117211 */ /* 0x000fe200020f0eff */
[----:B------:R-:W-:Y:S01]  /*7170*/  IMAD R21, R0, 0x4, R21 ;  /* 0x0000000400157824 */ /* 0x000fe200078e0215 */
[----:B------:R-:W-:Y:S02]  /*7180*/  ISETP.LT.AND P4, PT, R4, UR11, !P0 ;  /* 0x0000000b04007c0c */ /* 0x000fe4000c781270 */
[----:B-1----:R-:W-:Y:S01]  /*7190*/  LOP3.LUT R6, R3, 0x44, RZ, 0xfc, !PT ;  /* 0x0000004403067812 */ /* 0x002fe200078efcff */
[----:B------:R1:W-:Y:S01]  /*71a0*/  @P2 STG.E.U8 desc[UR16][R16.64], R23 ;  /* 0x0000001710002986 */ /* 0x0003e2000c101110 */
[----:B------:R-:W-:Y:S01]  /*71b0*/  IADD3 R4, P6, PT, R5, R12, RZ ;  /* 0x0000000c05047210 */ /* 0x000fe20007fde0ff */
[----:B0-----:R-:W-:Y:S01]  /*71c0*/  IMAD R15, R0, 0x2, R21 ;  /* 0x00000002000f7824 */ /* 0x001fe200078e0215 */
[----:B------:R-:W-:-:S02]  /*71d0*/  ISETP.LT.AND P2, PT, R6, UR11, !P0 ;  /* 0x0000000b06007c0c */ /* 0x000fc4000c741270 */
[----:B------:R-:W-:Y:S02]  /*71e0*/  LEA.HI.X.SX32 R5, R5, R2, 0x1, P6 ;  /* 0x0000000205057211 */ /* 0x000fe400030f0eff */
[----:B------:R-:W-:Y:S02]  /*71f0*/  PRMT R25, R19, 0x7773, RZ ;  /* 0x0000777313197816 */ /* 0x000fe400000000ff */
[----:B------:R-:W-:Y:S02]  /*7200*/  IADD3 R6, P6, PT, R21, R12, RZ ;  /* 0x0000000c15067210 */ /* 0x000fe40007fde0ff */
[----:B------:R-:W-:Y:S01]  /*7210*/  LOP3.LUT R14, R3, 0x46, RZ, 0xfc, !PT ;  /* 0x00000046030e7812 */ /* 0x000fe200078efcff */
[----:B------:R0:W-:Y:S01]  /*7220*/  @P3 STG.E.U8 desc[UR16][R4.64], R25 ;  /* 0x0000001904003986 */ /* 0x0001e2000c101110 */
[----:B------:R-:W-:Y:S01]  /*7230*/  LEA.HI.X.SX32 R7, R21, R2, 0x1, P6 ;  /* 0x0000000215077211 */ /* 0x000fe200030f0eff */
[----:B-1----:R-:W-:Y:S01]  /*7240*/  IMAD R17, R0, 0x2, R15 ;  /* 0x0000000200117824 */ /* 0x002fe200078e020f */
[----:B------:R-:W-:-:S02]  /*7250*/  PRMT R19, R8, 0x7770, RZ ;  /* 0x0000777008137816 */ /* 0x000fc400000000ff */
[----:B------:R-:W-:Y:S02]  /*7260*/  ISETP.LT.AND P3, PT, R14, UR11, !P0 ;  /* 0x0000000b0e007c0c */ /* 0x000fe4000c761270 */
[----:B------:R-:W-:Y:S01]  /*7270*/  IADD3 R14, P6, PT, R15, R12, RZ ;  /* 0x0000000c0f0e7210 */ /* 0x000fe20007fde0ff */
[----:B------:R1:W-:Y:S01]  /*7280*/  @P5 STG.E.U8 desc[UR16][R6.64], R19 ;  /* 0x0000001306005986 */ /* 0x0003e2000c101110 */
[----:B------:R-:W-:Y:S02]  /*7290*/  LOP3.LUT R16, R3, 0x48, RZ, 0xfc, !PT ;  /* 0x0000004803107812 */ /* 0x000fe400078efcff */
[----:B------:R-:W-:Y:S01]  /*72a0*/  LEA.HI.X.SX32 R15, R15, R2, 0x1, P6 ;  /* 0x000000020f0f7211 */ /* 0x000fe200030f0eff */
[----:B0-----:R-:W-:Y:S01]  /*72b0*/  IMAD R5, R0, 0x2, R17 ;  /* 0x0000000200057824 */ /* 0x001fe200078e0211 */
[----:B------:R-:W-:Y:S02]  /*72c0*/  ISETP.LT.AND P5, PT, R16, UR11, !P0 ;  /* 0x0000000b10007c0c */ /* 0x000fe4000c7a1270 */
[----:B------:R-:W-:-:S02]  /*72d0*/  IADD3 R16, P6, PT, R17, R12, RZ ;  /* 0x0000000c11107210 */ /* 0x000fc40007fde0ff */
[----:B------:R-:W-:Y:S02]  /*72e0*/  PRMT R23, R8, 0x7771, RZ ;  /* 0x0000777108177816 */ /* 0x000fe400000000ff */
[----:B------:R-:W-:Y:S01]  /*72f0*/  LEA.HI.X.SX32 R17, R17, R2, 0x1, P6 ;  /* 0x0000000211117211 */ /* 0x000fe200030f0eff */
[----:B-1----:R-:W-:Y:S01]  /*7300*/  IMAD R19, R0, 0x2, R5 ;  /* 0x0000000200137824 */ /* 0x002fe200078e0205 */
[----:B------:R-:W-:Y:S01]  /*7310*/  PRMT R21, R8, 0x7772, RZ ;  /* 0x0000777208157816 */ /* 0x000fe200000000ff */
[----:B------:R-:W-:Y:S01]  /*7320*/  @P4 STG.E.U8 desc[UR16][R14.64], R23 ;  /* 0x000000170e004986 */ /* 0x000fe2000c101110 */
[----:B------:R-:W-:Y:S02]  /*7330*/  LOP3.LUT R6, R3, 0x4c, RZ, 0xfc, !PT ;  /* 0x0000004c03067812 */ /* 0x000fe400078efcff */
[----:B------:R-:W-:Y:S01]  /*7340*/  IADD3 R4, P6, PT, R5, R12, RZ ;  /* 0x0000000c05047210 */ /* 0x000fe20007fde0ff */
[----:B------:R0:W-:Y:S01]  /*7350*/  @P2 STG.E.U8 desc[UR16][R16.64], R21 ;  /* 0x0000001510002986 */ /* 0x0001e2000c101110 */
[----:B------:R-:W-:-:S02]  /*7360*/  ISETP.LT.AND P2, PT, R6, UR11, !P0 ;  /* 0x0000000b06007c0c */ /* 0x000fc4000c741270 */
[----:B------:R-:W-:Y:S02]  /*7370*/  LEA.HI.X.SX32 R5, R5, R2, 0x1, P6 ;  /* 0x0000000205057211 */ /* 0x000fe400030f0eff */
[----:B------:R-:W-:Y:S02]  /*7380*/  IADD3 R6, P6, PT, R19, R12, RZ ;  /* 0x0000000c13067210 */ /* 0x000fe40007fde0ff */
[----:B------:R-:W-:Y:S02]  /*7390*/  LOP3.LUT R18, R3, 0x4a, RZ, 0xfc, !PT ;  /* 0x0000004a03127812 */ /* 0x000fe400078efcff */
[----:B------:R-:W-:Y:S01]  /*73a0*/  LEA.HI.X.SX32 R7, R19, R2, 0x1, P6 ;  /* 0x0000000213077211 */ /* 0x000fe200030f0eff */
[----:B------:R-:W-:Y:S01]  /*73b0*/  IMAD R19, R0, 0x2, R19 ;  /* 0x0000000200137824 */ /* 0x000fe200078e0213 */
[----:B------:R-:W-:Y:S01]  /*73c0*/  PRMT R25, R8, 0x7773, RZ ;  /* 0x0000777308197816 */ /* 0x000fe200000000ff */
[----:B0-----:R-:W-:Y:S01]  /*73d0*/  VIADD R17, R73, 0x4e ;  /* 0x0000004e49117836 */ /* 0x001fe20000000000 */
[----:B------:R-:W-:Y:S01]  /*73e0*/  PRMT R23, R9, 0x7770, RZ ;  /* 0x0000777009177816 */ /* 0x000fe200000000ff */
[----:B------:R-:W-:Y:S01]  /*73f0*/  IMAD R21, R0, 0x2, R19 ;  /* 0x0000000200157824 */ /* 0x000fe200078e0213 */
[----:B------:R-:W-:Y:S01]  /*7400*/  IADD3 R14, P6, PT, R19, R12, RZ ;  /* 0x0000000c130e7210 */ /* 0x000fe20007fde0ff */
[----:B------:R0:W-:Y:S01]  /*7410*/  @P3 STG.E.U8 desc[UR16][R4.64], R25 ;  /* 0x0000001904003986 */ /* 0x0001e2000c101110 */
[----:B------:R-:W-:-:S02]  /*7420*/  ISETP.LT.AND P4, PT, R18, UR11, !P0 ;  /* 0x0000000b12007c0c */ /* 0x000fc4000c781270 */
[----:B------:R-:W-:Y:S01]  /*7430*/  LEA.HI.X.SX32 R15, R19, R2, 0x1, P6 ;  /* 0x00000002130f7211 */ /* 0x000fe200030f0eff */
[----:B------:R1:W-:Y:S01]  /*7440*/  @P5 STG.E.U8 desc[UR16][R6.64], R23 ;  /* 0x0000001706005986 */ /* 0x0003e2000c101110 */
[----:B------:R-:W-:Y:S02]  /*7450*/  IADD3 R16, P6, PT, R21, R12, RZ ;  /* 0x0000000c15107210 */ /* 0x000fe40007fde0ff */
[----:B------:R-:W-:Y:S02]  /*7460*/  ISETP.LT.AND P5, PT, R17, UR11, !P0 ;  /* 0x0000000b11007c0c */ /* 0x000fe4000c7a1270 */
[----:B------:R-:W-:Y:S02]  /*7470*/  LOP3.LUT R8, R3, 0x50, RZ, 0xfc, !PT ;  /* 0x0000005003087812 */ /* 0x000fe400078efcff */
[----:B------:R-:W-:Y:S01]  /*7480*/  PRMT R19, R9, 0x7772, RZ ;  /* 0x0000777209137816 */ /* 0x000fe200000000ff */
[----:B0-----:R-:W-:Y:S01]  /*7490*/  IMAD R5, R17, R0, RZ ;  /* 0x0000000011057224 */ /* 0x001fe200078e02ff */
[----:B------:R-:W-:-:S02]  /*74a0*/  PRMT R25, R9, 0x7771, RZ ;  /* 0x0000777109197816 */ /* 0x000fc400000000ff */
[----:B------:R-:W-:Y:S01]  /*74b0*/  LEA.HI.X.SX32 R17, R21, R2, 0x1, P6 ;  /* 0x0000000215117211 */ /* 0x000fe200030f0eff */
[----:B------:R-:W-:Y:S01]  /*74c0*/  IMAD R21, R0, 0x4, R21 ;  /* 0x0000000400157824 */ /* 0x000fe200078e0215 */
[----:B------:R-:W-:Y:S01]  /*74d0*/  IADD3 R4, P6, PT, R5, R12, RZ ;  /* 0x0000000c05047210 */ /* 0x000fe20007fde0ff */
[----:B------:R-:W-:Y:S01]  /*74e0*/  @P4 STG.E.U8 desc[UR16][R14.64], R25 ;  /* 0x000000190e004986 */ /* 0x000fe2000c101110 */
[C---:B-1----:R-:W-:Y:S02]  /*74f0*/  LOP3.LUT R6, R3.reuse, 0x54, RZ, 0xfc, !PT ;  /* 0x0000005403067812 */ /* 0x042fe400078efcff */
[----:B------:R-:W-:Y:S01]  /*7500*/  ISETP.LT.AND P3, PT, R8, UR11, !P0 ;  /* 0x0000000b08007c0c */ /* 0x000fe2000c761270 */
[----:B------:R0:W-:Y:S01]  /*7510*/  @P2 STG.E.U8 desc[UR16][R16.64], R19 ;  /* 0x0000001310002986 */ /* 0x0001e2000c101110 */
[----:B------:R-:W-:Y:S02]  /*7520*/  LOP3.LUT R8, R3, 0x52, RZ, 0xfc, !PT ;  /* 0x0000005203087812 */ /* 0x000fe400078efcff */
[----:B------:R-:W-:-:S02]  /*7530*/  LEA.HI.X.SX32 R5, R5, R2, 0x1, P6 ;  /* 0x0000000205057211 */ /* 0x000fc400030f0eff */
[----:B------:R-:W-:Y:S01]  /*7540*/  PRMT R23, R9, 0x7773, RZ ;  /* 0x0000777309177816 */ /* 0x000fe200000000ff */
[----:B------:R-:W-:Y:S01]  /*7550*/  IMAD R9, R0, 0x2, R21 ;  /* 0x0000000200097824 */ /* 0x000fe200078e0215 */
[----:B------:R-:W-:Y:S02]  /*7560*/  ISETP.LT.AND P2, PT, R6, UR11, !P0 ;  /* 0x0000000b06007c0c */ /* 0x000fe4000c741270 */
[----:B------:R-:W-:Y:S01]  /*7570*/  LOP3.LUT R7, R3, 0x56, RZ, 0xfc, !PT ;  /* 0x0000005603077812 */ /* 0x000fe200078efcff */
[----:B------:R1:W-:Y:S01]  /*7580*/  @P5 STG.E.U8 desc[UR16][R4.64], R23 ;  /* 0x0000001704005986 */ /* 0x0003e2000c101110 */
[----:B------:R-:W-:Y:S01]  /*7590*/  IADD3 R6, P6, PT, R21, R12, RZ ;  /* 0x0000000c15067210 */ /* 0x000fe20007fde0ff */
[----:B0-----:R-:W-:Y:S01]  /*75a0*/  IMAD R17, R0, 0x2, R9 ;  /* 0x0000000200117824 */ /* 0x001fe200078e0209 */
[----:B------:R-:W-:Y:S02]  /*75b0*/  ISETP.LT.AND P4, PT, R8, UR11, !P0 ;  /* 0x0000000b08007c0c */ /* 0x000fe4000c781270 */
[----:B------:R-:W-:-:S02]  /*75c0*/  ISETP.LT.AND P5, PT, R7, UR11, !P0 ;  /* 0x0000000b07007c0c */ /* 0x000fc4000c7a1270 */
[----:B------:R-:W-:Y:S02]  /*75d0*/  LEA.HI.X.SX32 R7, R21, R2, 0x1, P6 ;  /* 0x0000000215077211 */ /* 0x000fe400030f0eff */
[C---:B------:R-:W-:Y:S02]  /*75e0*/  PRMT R19, R10.reuse, 0x7770, RZ ;  /* 0x000077700a137816 */ /* 0x040fe400000000ff */
[----:B------:R-:W-:Y:S02]  /*75f0*/  IADD3 R8, P6, PT, R9, R12, RZ ;  /* 0x0000000c09087210 */ /* 0x000fe40007fde0ff */
[----:B------:R-:W-:Y:S01]  /*7600*/  LOP3.LUT R14, R3, 0x58, RZ, 0xfc, !PT ;  /* 0x00000058030e7812 */ /* 0x000fe200078efcff */
[----:B------:R0:W-:Y:S01]  /*7610*/  @P3 STG.E.U8 desc[UR16][R6.64], R19 ;  /* 0x0000001306003986 */ /* 0x0001e2000c101110 */
[----:B------:R-:W-:Y:S02]  /*7620*/  LEA.HI.X.SX32 R9, R9, R2, 0x1, P6 ;  /* 0x0000000209097211 */ /* 0x000fe400030f0eff */
[----:B------:R-:W-:-:S02]  /*7630*/  PRMT R21, R10, 0x7771, RZ ;  /* 0x000077710a157816 */ /* 0x000fc400000000ff */
[----:B-1----:R-:W-:Y:S02]  /*7640*/  LOP3.LUT R4, R3, 0x5a, RZ, 0xfc, !PT ;  /* 0x0000005a03047812 */ /* 0x002fe400078efcff */
[----:B------:R-:W-:Y:S01]  /*7650*/  ISETP.LT.AND P3, PT, R14, UR11, !P0 ;  /* 0x0000000b0e007c0c */ /* 0x000fe2000c761270 */
[----:B------:R1:W-:Y:S01]  /*7660*/  @P4 STG.E.U8 desc[UR16][R8.64], R21 ;  /* 0x0000001508004986 */ /* 0x0003e2000c101110 */
[C---:B------:R-:W-:Y:S02]  /*7670*/  IADD3 R14, P6, PT, R17.reuse, R12, RZ ;  /* 0x0000000c110e7210 */ /* 0x040fe40007fde0ff */
[----:B------:R-:W-:Y:S02]  /*7680*/  ISETP.LT.AND P4, PT, R4, UR11, !P0 ;  /* 0x0000000b04007c0c */ /* 0x000fe4000c781270 */
[----:B------:R-:W-:Y:S01]  /*7690*/  LEA.HI.X.SX32 R15, R17, R2, 0x1, P6 ;  /* 0x00000002110f7211 */ /* 0x000fe200030f0eff */
[----:B------:R2:W3:Y:S01]  /*76a0*/  LDS.128 R4, [R13+0x800] ;  /* 0x000800000d047984 */ /* 0x0004e20000000c00 */
[----:B------:R-:W-:Y:S01]  /*76b0*/  IMAD R17, R0, 0x2, R17 ;  /* 0x0000000200117824 */ /* 0x000fe200078e0211 */
[----:B------:R-:W-:-:S02]  /*76c0*/  PRMT R25, R10, 0x7772, RZ ;  /* 0x000077720a197816 */ /* 0x000fc400000000ff */
[----:B------:R-:W-:Y:S01]  /*76d0*/  LOP3.LUT R18, R3, 0x5c, RZ, 0xfc, !PT ;  /* 0x0000005c03127812 */ /* 0x000fe200078efcff */
[----:B0-----:R-:W-:Y:S01]  /*76e0*/  IMAD R19, R0, 0x2, R17 ;  /* 0x0000000200137824 */ /* 0x001fe200078e0211 */
[----:B------:R-:W-:Y:S01]  /*76f0*/  PRMT R23, R10, 0x7773, RZ ;  /* 0x000077730a177816 */ /* 0x000fe200000000ff */
[----:B------:R0:W-:Y:S01]  /*7700*/  @P2 STG.E.U8 desc[UR16][R14.64], R25 ;  /* 0x000000190e002986 */ /* 0x0001e2000c101110 */
[-C--:B------:R-:W-:Y:S01]  /*7710*/  IADD3 R16, P2, PT, R17, R12.reuse, RZ ;  /* 0x0000000c11107210 */ /* 0x080fe20007f5e0ff */
[----:B-1----:R-:W-:Y:S01]  /*7720*/  IMAD R21, R0, 0x2, R19 ;  /* 0x0000000200157824 */ /* 0x002fe200078e0213 */
[----:B------:R-:W-:Y:S01]  /*7730*/  IADD3 R8, P6, PT, R19, R12, RZ ;  /* 0x0000000c13087210 */ /* 0x000fe20007fde0ff */
[----:B--2---:R-:W-:Y:S01]  /*7740*/  VIADD R13, R73, 0x5e ;  /* 0x0000005e490d7836 */ /* 0x004fe20000000000 */
[-C--:B------:R-:W-:Y:S02]  /*7750*/  LEA.HI.X.SX32 R17, R17, R2.reuse, 0x1, P2 ;  /* 0x0000000211117211 */ /* 0x080fe400010f0eff */
[----:B------:R-:W-:-:S02]  /*7760*/  LEA.HI.X.SX32 R9, R19, R2, 0x1, P6 ;  /* 0x0000000213097211 */ /* 0x000fc400030f0eff */
[----:B------:R-:W-:Y:S01]  /*7770*/  PRMT R19, R11, 0x7771, RZ ;  /* 0x000077710b137816 */ /* 0x000fe200000000ff */
[----:B------:R1:W-:Y:S01]  /*7780*/  @P5 STG.E.U8 desc[UR16][R16.64], R23 ;  /* 0x0000001710005986 */ /* 0x0003e2000c101110 */
[----:B------:R-:W-:Y:S02]  /*7790*/  ISETP.LT.AND P2, PT, R18, UR11, !P0 ;  /* 0x0000000b12007c0c */ /* 0x000fe4000c741270 */
[----:B0-----:R-:W-:Y:S02]  /*77a0*/  IADD3 R14, P6, PT, R21, R12, RZ ;  /* 0x0000000c150e7210 */ /* 0x001fe40007fde0ff */
[----:B------:R-:W-:Y:S02]  /*77b0*/  PRMT R25, R11, 0x7770, RZ ;  /* 0x000077700b197816 */ /* 0x000fe400000000ff */
[----:B------:R-:W-:Y:S01]  /*77c0*/  LEA.HI.X.SX32 R15, R21, R2, 0x1, P6 ;  /* 0x00000002150f7211 */ /* 0x000fe200030f0eff */
[----:B------:R-:W-:Y:S01]  /*77d0*/  IMAD R21, R0, 0x2, R21 ;  /* 0x0000000200157824 */ /* 0x000fe200078e0215 */
[----:B------:R-:W-:Y:S01]  /*77e0*/  LOP3.LUT R10, R3, 0x60, RZ, 0xfc, !PT ;  /* 0x00000060030a7812 */ /* 0x000fe200078efcff */
[----:B------:R0:W-:Y:S01]  /*77f0*/  @P3 STG.E.U8 desc[UR16][R8.64], R25 ;  /* 0x0000001908003986 */ /* 0x0001e2000c101110 */
[----:B-1----:R-:W-:-:S03]  /*7800*/  PRMT R23, R11, 0x7772, RZ ;  /* 0x000077720b177816 */ /* 0x002fc600000000ff */
[----:B------:R1:W-:Y:S01]  /*7810*/  @P4 STG.E.U8 desc[UR16][R14.64], R19 ;  /* 0x000000130e004986 */ /* 0x0003e2000c101110 */
[----:B------:R-:W-:Y:S02]  /*7820*/  ISETP.LT.AND P5, PT, R10, UR11, !P0 ;  /* 0x0000000b0a007c0c */ /* 0x000fe4000c7a1270 */
[----:B------:R-:W-:Y:S02]  /*7830*/  IADD3 R16, P3, PT, R21, R12, RZ ;  /* 0x0000000c15107210 */ /* 0x000fe40007f7e0ff */
[C---:B------:R-:W-:Y:S01]  /*7840*/  ISETP.LT.AND P4, PT, R13.reuse, UR11, !P0 ;  /* 0x0000000b0d007c0c */ /* 0x040fe2000c781270 */
[----:B------:R-:W-:Y:S01]  /*7850*/  IMAD R13, R13, R0, RZ ;  /* 0x000000000d0d7224 */ /* 0x000fe200078e02ff */
[----:B------:R-:W-:Y:S02]  /*7860*/  LOP3.LUT R10, R3, 0x62, RZ, 0xfc, !PT ;  /* 0x00000062030a7812 */ /* 0x000fe400078efcff */
[----:B------:R-:W-:Y:S01]  /*7870*/  LEA.HI.X.SX32 R17, R21, R2, 0x1, P3 ;  /* 0x0000000215117211 */ /* 0x000fe200018f0eff */
[----:B------:R-:W-:Y:S01]  /*7880*/  IMAD R21, R0, 0x4, R21 ;  /* 0x0000000400157824 */ /* 0x000fe200078e0215 */
[----:B------:R-:W-:-:S02]  /*7890*/  ISETP.LT.AND P3, PT, R10, UR11, !P0 ;  /* 0x0000000b0a007c0c */ /* 0x000fc4000c761270 */
[----:B------:R-:W-:Y:S01]  /*78a0*/  LOP3.LUT R10, R3, 0x64, RZ, 0xfc, !PT ;  /* 0x00000064030a7812 */ /* 0x000fe200078efcff */
[----:B------:R2:W-:Y:S01]  /*78b0*/  @P2 STG.E.U8 desc[UR16][R16.64], R23 ;  /* 0x0000001710002986 */ /* 0x0005e2000c101110 */
[C---:B0-----:R-:W-:Y:S02]  /*78c0*/  IADD3 R8, P6, PT, R13.reuse, R12, RZ ;  /* 0x0000000c0d087210 */ /* 0x041fe40007fde0ff */
[----:B------:R-:W-:Y:S02]  /*78d0*/  ISETP.LT.AND P2, PT, R10, UR11, !P0 ;  /* 0x0000000b0a007c0c */ /* 0x000fe4000c741270 */
[----:B------:R-:W-:Y:S01]  /*78e0*/  LEA.HI.X.SX32 R9, R13, R2, 0x1, P6 ;  /* 0x000000020d097211 */ /* 0x000fe200030f0eff */
[----:B------:R-:W-:Y:S01]  /*78f0*/  IMAD R13, R0, 0x2, R21 ;  /* 0x00000002000d7824 */ /* 0x000fe200078e0215 */
[----:B-1----:R-:W-:Y:S02]  /*7900*/  PRMT R19, R11, 0x7773, RZ ;  /* 0x000077730b137816 */ /* 0x002fe400000000ff */
[----:B------:R-:W-:-:S02]  /*7910*/  IADD3 R10, P6, PT, R21, R12, RZ ;  /* 0x0000000c150a7210 */ /* 0x000fc40007fde0ff */
[----:B------:R-:W-:Y:S01]  /*7920*/  LOP3.LUT R14, R3, 0x66, RZ, 0xfc, !PT ;  /* 0x00000066030e7812 */ /* 0x000fe200078efcff */
[----:B------:R0:W-:Y:S01]  /*7930*/  @P4 STG.E.U8 desc[UR16][R8.64], R19 ;  /* 0x0000001308004986 */ /* 0x0001e2000c101110 */
[----:B------:R-:W-:Y:S01]  /*7940*/  LEA.HI.X.SX32 R11, R21, R2, 0x1, P6 ;  /* 0x00000002150b7211 */ /* 0x000fe200030f0eff */
[----:B--2---:R-:W-:Y:S01]  /*7950*/  IMAD R17, R0, 0x2, R13 ;  /* 0x0000000200117824 */ /* 0x004fe200078e020d */
[----:B---3--:R-:W-:Y:S02]  /*7960*/  PRMT R25, R4, 0x7770, RZ ;  /* 0x0000777004197816 */ /* 0x008fe400000000ff */
[----:B------:R-:W-:Y:S02]  /*7970*/  ISETP.LT.AND P4, PT, R14, UR11, !P0 ;  /* 0x0000000b0e007c0c */ /* 0x000fe4000c781270 */
[----:B------:R-:W-:Y:S01]  /*7980*/  IADD3 R14, P6, PT, R13, R12, RZ ;  /* 0x0000000c0d0e7210 */ /* 0x000fe20007fde0ff */
[----:B------:R1:W-:Y:S01]  /*7990*/  @P5 STG.E.U8 desc[UR16][R10.64], R25 ;  /* 0x000000190a005986 */ /* 0x0003e2000c101110 */
[----:B------:R-:W-:-:S02]  /*79a0*/  LOP3.LUT R16, R3, 0x68, RZ, 0xfc, !PT ;  /* 0x0000006803107812 */ /* 0x000fc400078efcff */
[----:B------:R-:W-:Y:S01]  /*79b0*/  LEA.HI.X.SX32 R15, R13, R2, 0x1, P6 ;  /* 0x000000020d0f7211 */ /* 0x000fe200030f0eff */
[----:B0-----:R-:W-:Y:S01]  /*79c0*/  IMAD R9, R0, 0x2, R17 ;  /* 0x0000000200097824 */ /* 0x001fe200078e0211 */
[----:B------:R-:W-:Y:S02]  /*79d0*/  PRMT R21, R4, 0x7771, RZ ;  /* 0x0000777104157816 */ /* 0x000fe400000000ff */
[----:B------:R-:W-:Y:S02]  /*79e0*/  ISETP.LT.AND P5, PT, R16, UR11, !P0 ;  /* 0x0000000b10007c0c */ /* 0x000fe4000c7a1270 */
[----:B------:R-:W-:Y:S01]  /*79f0*/  IADD3 R16, P6, PT, R17, R12, RZ ;  /* 0x0000000c11107210 */ /* 0x000fe20007fde0ff */
[----:B------:R0:W-:Y:S01]  /*7a00*/  @P3 STG.E.U8 desc[UR16][R14.64], R21 ;  /* 0x000000150e003986 */ /* 0x0001e2000c101110 */
[----:B------:R-:W-:Y:S01]  /*7a10*/  LOP3.LUT R13, R3, 0x6a, RZ, 0xfc, !PT ;  /* 0x0000006a030d7812 */ /* 0x000fe200078efcff */
[----:B-1----:R-:W-:Y:S01]  /*7a20*/  VIADD R25, R73, 0x6e ;  /* 0x0000006e49197836 */ /* 0x002fe20000000000 */
[----:B------:R-:W-:Y:S01]  /*7a30*/  LEA.HI.X.SX32 R17, R17, R2, 0x1, P6 ;  /* 0x0000000211117211 */ /* 0x000fe200030f0eff */
[----:B------:R-:W-:Y:S01]  /*7a40*/  VIADD R73, R73, 0x7e ;  /* 0x0000007e49497836 */ /* 0x000fe20000000000 */
[----:B------:R-:W-:-:S02]  /*7a50*/  PRMT R23, R4, 0x7772, RZ ;  /* 0x0000777204177816 */ /* 0x000fc400000000ff */
[----:B------:R-:W-:Y:S01]  /*7a60*/  ISETP.LT.AND P3, PT, R13, UR11, !P0 ;  /* 0x0000000b0d007c0c */ /* 0x000fe2000c761270 */
[----:B------:R-:W-:Y:S01]  /*7a70*/  IMAD R13, R0, 0x2, R9 ;  /* 0x00000002000d7824 */ /* 0x000fe200078e0209 */
[----:B------:R-:W-:Y:S01]  /*7a80*/  LOP3.LUT R10, R3, 0x6c, RZ, 0xfc, !PT ;  /* 0x0000006c030a7812 */ /* 0x000fe200078efcff */
[----:B------:R1:W-:Y:S01]  /*7a90*/  @P2 STG.E.U8 desc[UR16][R16.64], R23 ;  /* 0x0000001710002986 */ /* 0x0003e2000c101110 */
[C---:B------:R-:W-:Y:S02]  /*7aa0*/  IADD3 R8, P6, PT, R9.reuse, R12, RZ ;  /* 0x0000000c09087210 */ /* 0x040fe40007fde0ff */
[----:B------:R-:W-:Y:S02]  /*7ab0*/  ISETP.LT.AND P2, PT, R10, UR11, !P0 ;  /* 0x0000000b0a007c0c */ /* 0x000fe4000c741270 */
[----:B------:R-:W-:Y:S02]  /*7ac0*/  LEA.HI.X.SX32 R9, R9, R2, 0x1, P6 ;  /* 0x0000000209097211 */ /* 0x000fe400030f0eff */
[----:B------:R-:W-:-:S02]  /*7ad0*/  IADD3 R10, P6, PT, R13, R12, RZ ;  /* 0x0000000c0d0a7210 */ /* 0x000fc40007fde0ff */
[----:B0-----:R-:W-:Y:S02]  /*7ae0*/  PRMT R21, R4, 0x7773, RZ ;  /* 0x0000777304157816 */ /* 0x001fe400000000ff */
[----:B------:R-:W-:Y:S02]  /*7af0*/  PRMT R19, R5, 0x7770, RZ ;  /* 0x0000777005137816 */ /* 0x000fe400000000ff */
[----:B------:R-:W-:Y:S01]  /*7b00*/  LEA.HI.X.SX32 R11, R13, R2, 0x1, P6 ;  /* 0x000000020d0b7211 */ /* 0x000fe200030f0eff */
[C---:B------:R-:W-:Y:S01]  /*7b10*/  IMAD R13, R0.reuse, 0x2, R13 ;  /* 0x00000002000d7824 */ /* 0x040fe200078e020d */
[----:B------:R0:W-:Y:S01]  /*7b20*/  @P4 STG.E.U8 desc[UR16][R8.64], R21 ;  /* 0x0000001508004986 */ /* 0x0001e2000c101110 */
[----:B------:R-:W-:Y:S02]  /*7b30*/  LOP3.LUT R4, R3, 0x70, RZ, 0xfc, !PT ;  /* 0x0000007003047812 */ /* 0x000fe400078efcff */
[----:B-1----:R-:W-:Y:S01]  /*7b40*/  IMAD R17, R0, 0x2, R13 ;  /* 0x0000000200117824 */ /* 0x002fe200078e020d */
[----:B------:R1:W-:Y:S01]  /*7b50*/  @P5 STG.E.U8 desc[UR16][R10.64], R19 ;  /* 0x000000130a005986 */ /* 0x0003e2000c101110 */
[----:B------:R-:W-:-:S02]  /*7b60*/  IADD3 R14, P5, PT, R13, R12, RZ ;  /* 0x0000000c0d0e7210 */ /* 0x000fc40007fbe0ff */
[----:B------:R-:W-:Y:S02]  /*7b70*/  PRMT R23, R5, 0x7771, RZ ;  /* 0x0000777105177816 */ /* 0x000fe400000000ff */
[----:B------:R-:W-:Y:S01]  /*7b80*/  LEA.HI.X.SX32 R15, R13, R2, 0x1, P5 ;  /* 0x000000020d0f7211 */ /* 0x000fe200028f0eff */
[----:B------:R-:W-:Y:S01]  /*7b90*/  IMAD R13, R25, R0, RZ ;  /* 0x00000000190d7224 */ /* 0x000fe200078e02ff */
[----:B------:R-:W-:Y:S02]  /*7ba0*/  ISETP.LT.AND P4, PT, R4, UR11, !P0 ;  /* 0x0000000b04007c0c */ /* 0x000fe4000c781270 */
[----:B0-----:R-:W-:Y:S01]  /*7bb0*/  IADD3 R8, P6, PT, R17, R12, RZ ;  /* 0x0000000c11087210 */ /* 0x001fe20007fde0ff */
[----:B------:R0:W-:Y:S01]  /*7bc0*/  @P3 STG.E.U8 desc[UR16][R14.64], R23 ;  /* 0x000000170e003986 */ /* 0x0001e2000c101110 */
[----:B------:R-:W-:Y:S02]  /*7bd0*/  ISETP.LT.AND P5, PT, R25, UR11, !P0 ;  /* 0x0000000b19007c0c */ /* 0x000fe4000c7a1270 */
[----:B------:R-:W-:-:S02]  /*7be0*/  LOP3.LUT R4, R3, 0x72, RZ, 0xfc, !PT ;  /* 0x0000007203047812 */ /* 0x000fc400078efcff */
[----:B------:R-:W-:Y:S01]  /*7bf0*/  LEA.HI.X.SX32 R9, R17, R2, 0x1, P6 ;  /* 0x0000000211097211 */ /* 0x000fe200030f0eff */
[----:B------:R-:W-:Y:S01]  /*7c00*/  IMAD R17, R0, 0x4, R17 ;  /* 0x0000000400117824 */ /* 0x000fe200078e0211 */
[----:B-1----:R-:W-:Y:S02]  /*7c10*/  PRMT R19, R5, 0x7772, RZ ;  /* 0x0000777205137816 */ /* 0x002fe400000000ff */
[----:B------:R-:W-:Y:S02]  /*7c20*/  IADD3 R10, P6, PT, R13, R12, RZ ;  /* 0x0000000c0d0a7210 */ /* 0x000fe40007fde0ff */
[----:B------:R-:W-:Y:S01]  /*7c30*/  ISETP.LT.AND P3, PT, R4, UR11, !P0 ;  /* 0x0000000b04007c0c */ /* 0x000fe2000c761270 */
[----:B------:R1:W-:Y:S01]  /*7c40*/  @P2 STG.E.U8 desc[UR16][R8.64], R19 ;  /* 0x0000001308002986 */ /* 0x0003e2000c101110 */
[----:B------:R-:W-:Y:S02]  /*7c50*/  LOP3.LUT R4, R3, 0x74, RZ, 0xfc, !PT ;  /* 0x0000007403047812 */ /* 0x000fe400078efcff */
[----:B------:R-:W-:Y:S01]  /*7c60*/  LEA.HI.X.SX32 R11, R13, R2, 0x1, P6 ;  /* 0x000000020d0b7211 */ /* 0x000fe200030f0eff */
[----:B------:R-:W-:Y:S01]  /*7c70*/  IMAD R13, R0, 0x2, R17 ;  /* 0x00000002000d7824 */ /* 0x000fe200078e0211 */
[----:B------:R-:W-:-:S02]  /*7c80*/  PRMT R21, R5, 0x7773, RZ ;  /* 0x0000777305157816 */ /* 0x000fc400000000ff */
[----:B------:R-:W-:Y:S01]  /*7c90*/  ISETP.LT.AND P2, PT, R4, UR11, !P0 ;  /* 0x0000000b04007c0c */ /* 0x000fe2000c741270 */
[----:B0-----:R-:W-:Y:S01]  /*7ca0*/  IMAD R15, R0, 0x2, R13 ;  /* 0x00000002000f7824 */ /* 0x001fe200078e020d */
[----:B------:R-:W-:Y:S01]  /*7cb0*/  LOP3.LUT R5, R3, 0x76, RZ, 0xfc, !PT ;  /* 0x0000007603057812 */ /* 0x000fe200078efcff */
[----:B------:R0:W-:Y:S01]  /*7cc0*/  @P5 STG.E.U8 desc[UR16][R10.64], R21 ;  /* 0x000000150a005986 */ /* 0x0001e2000c101110 */
[----:B------:R-:W-:Y:S02]  /*7cd0*/  IADD3 R4, P6, PT, R17, R12, RZ ;  /* 0x0000000c11047210 */ /* 0x000fe40007fde0ff */
[----:B------:R-:W-:Y:S02]  /*7ce0*/  ISETP.LT.AND P5, PT, R5, UR11, !P0 ;  /* 0x0000000b05007c0c */ /* 0x000fe4000c7a1270 */
[----:B------:R-:W-:Y:S02]  /*7cf0*/  LEA.HI.X.SX32 R5, R17, R2, 0x1, P6 ;  /* 0x0000000211057211 */ /* 0x000fe400030f0eff */
[----:B-1----:R-:W-:-:S02]  /*7d00*/  IADD3 R8, P6, PT, R13, R12, RZ ;  /* 0x0000000c0d087210 */ /* 0x002fc40007fde0ff */
[----:B------:R-:W-:Y:S02]  /*7d10*/  PRMT R17, R6, 0x7770, RZ ;  /* 0x0000777006117816 */ /* 0x000fe400000000ff */
[----:B------:R-:W-:Y:S01]  /*7d20*/  LEA.HI.X.SX32 R9, R13, R2, 0x1, P6 ;  /* 0x000000020d097211 */ /* 0x000fe200030f0eff */
[----:B------:R-:W-:Y:S01]  /*7d30*/  IMAD R13, R0, 0x2, R15 ;  /* 0x00000002000d7824 */ /* 0x000fe200078e020f */
[----:B0-----:R-:W-:Y:S01]  /*7d40*/  IADD3 R10, P6, PT, R15, R12, RZ ;  /* 0x0000000c0f0a7210 */ /* 0x001fe20007fde0ff */
[----:B------:R0:W-:Y:S01]  /*7d50*/  @P4 STG.E.U8 desc[UR16][R4.64], R17 ;  /* 0x0000001104004986 */ /* 0x0001e2000c101110 */
[----:B------:R-:W-:Y:S01]  /*7d60*/  PRMT R19, R6, 0x7771, RZ ;  /* 0x0000777106137816 */ /* 0x000fe200000000ff */
[----:B------:R-:W-:Y:S01]  /*7d70*/  IMAD R21, R73, R0, RZ ;  /* 0x0000000049157224 */ /* 0x000fe200078e02ff */
[----:B------:R-:W-:Y:S01]  /*7d80*/  LEA.HI.X.SX32 R11, R15, R2, 0x1, P6 ;  /* 0x000000020f0b7211 */ /* 0x000fe200030f0eff */
[----:B------:R-:W-:Y:S01]  /*7d90*/  IMAD R15, R0, 0x2, R13 ;  /* 0x00000002000f7824 */ /* 0x000fe200078e020d */
[----:B------:R-:W-:Y:S01]  /*7da0*/  LOP3.LUT R14, R3, 0x78, RZ, 0xfc, !PT ;  /* 0x00000078030e7812 */ /* 0x000fe200078efcff */
[----:B------:R1:W-:Y:S01]  /*7db0*/  @P3 STG.E.U8 desc[UR16][R8.64], R19 ;  /* 0x0000001308003986 */ /* 0x0003e2000c101110 */
[----:B------:R-:W-:-:S02]  /*7dc0*/  PRMT R23, R6, 0x7772, RZ ;  /* 0x0000777206177816 */ /* 0x000fc400000000ff */
[----:B------:R-:W-:Y:S02]  /*7dd0*/  ISETP.LT.AND P4, PT, R14, UR11, !P0 ;  /* 0x0000000b0e007c0c */ /* 0x000fe4000c781270 */
[----:B------:R-:W-:Y:S01]  /*7de0*/  LOP3.LUT R14, R3, 0x7a, RZ, 0xfc, !PT ;  /* 0x0000007a030e7812 */ /* 0x000fe200078efcff */
[----:B0-----:R-:W-:Y:S01]  /*7df0*/  IMAD R17, R0, 0x2, R15 ;  /* 0x0000000200117824 */ /* 0x001fe200078e020f */
[----:B------:R0:W-:Y:S01]  /*7e00*/  @P2 STG.E.U8 desc[UR16][R10.64], R23 ;  /* 0x000000170a002986 */ /* 0x0001e2000c101110 */
[-C--:B------:R-:W-:Y:S02]  /*7e10*/  IADD3 R4, P6, PT, R13, R12.reuse, RZ ;  /* 0x0000000c0d047210 */ /* 0x080fe40007fde0ff */
[----:B------:R-:W-:Y:S02]  /*7e20*/  ISETP.LT.AND P3, PT, R14, UR11, !P0 ;  /* 0x0000000b0e007c0c */ /* 0x000fe4000c761270 */
[----:B-1----:R-:W-:Y:S01]  /*7e30*/  IADD3 R8, P2, PT, R15, R12, RZ ;  /* 0x0000000c0f087210 */ /* 0x002fe20007f5e0ff */
[----:B------:R-:W-:Y:S01]  /*7e40*/  IMAD R19, R0, 0x2, R17 ;  /* 0x0000000200137824 */ /* 0x000fe200078e0211 */
[----:B------:R-:W-:-:S02]  /*7e50*/  LEA.HI.X.SX32 R5, R13, R2, 0x1, P6 ;  /* 0x000000020d057211 */ /* 0x000fc400030f0eff */
[----:B------:R-:W-:Y:S02]  /*7e60*/  IADD3 R14, P6, PT, R17, R12, RZ ;  /* 0x0000000c110e7210 */ /* 0x000fe40007fde0ff */
[----:B------:R-:W-:Y:S02]  /*7e70*/  LEA.HI.X.SX32 R9, R15, R2, 0x1, P2 ;  /* 0x000000020f097211 */ /* 0x000fe400010f0eff */
[----:B------:R-:W-:Y:S02]  /*7e80*/  IADD3 R16, P2, PT, R19, R12, RZ ;  /* 0x0000000c13107210 */ /* 0x000fe40007f5e0ff */
[----:B------:R-:W-:Y:S02]  /*7e90*/  LOP3.LUT R3, R3, 0x7c, RZ, 0xfc, !PT ;  /* 0x0000007c03037812 */ /* 0x000fe400078efcff */
[-C--:B------:R-:W-:Y:S02]  /*7ea0*/  LEA.HI.X.SX32 R15, R17, R2.reuse, 0x1, P6 ;  /* 0x00000002110f7211 */ /* 0x080fe400030f0eff */
[----:B------:R-:W-:-:S02]  /*7eb0*/  LEA.HI.X.SX32 R17, R19, R2, 0x1, P2 ;  /* 0x0000000213117211 */ /* 0x000fc400010f0eff */
[----:B------:R-:W-:Y:S02]  /*7ec0*/  IADD3 R12, P6, PT, R21, R12, RZ ;  /* 0x0000000c150c7210 */ /* 0x000fe40007fde0ff */
[----:B------:R-:W-:Y:S02]  /*7ed0*/  ISETP.LT.AND P2, PT, R3, UR11, !P0 ;  /* 0x0000000b03007c0c */ /* 0x000fe4000c741270 */
[----:B------:R-:W-:Y:S02]  /*7ee0*/  ISETP.LT.AND P0, PT, R73, UR11, !P0 ;  /* 0x0000000b49007c0c */ /* 0x000fe4000c701270 */
[----:B------:R-:W-:Y:S02]  /*7ef0*/  LEA.HI.X.SX32 R13, R21, R2, 0x1, P6 ;  /* 0x00000002150d7211 */ /* 0x000fe400030f0eff */
[----:B------:R-:W-:Y:S02]  /*7f00*/  PRMT R21, R6, 0x7773, RZ ;  /* 0x0000777306157816 */ /* 0x000fe400000000ff */
[----:B------:R-:W-:-:S02]  /*7f10*/  PRMT R3, R7, 0x7773, RZ ;  /* 0x0000777307037816 */ /* 0x000fc400000000ff */
[C---:B0-----:R-:W-:Y:S01]  /*7f20*/  PRMT R11, R7.reuse, 0x7772, RZ ;  /* 0x00007772070b7816 */ /* 0x041fe200000000ff */
[----:B------:R0:W-:Y:S01]  /*7f30*/  @P5 STG.E.U8 desc[UR16][R4.64], R21 ;  /* 0x0000001504005986 */ /* 0x0001e2000c101110 */
[C---:B------:R-:W-:Y:S02]  /*7f40*/  PRMT R19, R7.reuse, 0x7770, RZ ;  /* 0x0000777007137816 */ /* 0x040fe400000000ff */
[----:B------:R-:W-:-:S03]  /*7f50*/  PRMT R7, R7, 0x7771, RZ ;  /* 0x0000777107077816 */ /* 0x000fc600000000ff */
[----:B------:R0:W-:Y:S04]  /*7f60*/  @P4 STG.E.U8 desc[UR16][R8.64], R19 ;  /* 0x0000001308004986 */ /* 0x0001e8000c101110 */
[----:B------:R0:W-:Y:S04]  /*7f70*/  @P3 STG.E.U8 desc[UR16][R14.64], R7 ;  /* 0x000000070e003986 */ /* 0x0001e8000c101110 */
[----:B------:R0:W-:Y:S04]  /*7f80*/  @P2 STG.E.U8 desc[UR16][R16.64], R11 ;  /* 0x0000000b10002986 */ /* 0x0001e8000c101110 */
[----:B------:R0:W-:Y:S01]  /*7f90*/  @P0 STG.E.U8 desc[UR16][R12.64], R3 ;  /* 0x000000030c000986 */ /* 0x0001e2000c101110 */
[----:B------:R-:W-:Y:S06]  /*7fa0*/  BAR.SYNC.DEFER_BLOCKING 0x0 ;  /* 0x0000000000007b1d */ /* 0x000fec0000010000 */
[----:B------:R-:W-:Y:S05]  /*7fb0*/  @P1 BRA `(.L_x_13) ;  /* 0x0000000000a01947 */ /* 0x000fea0003800000 */
[----:B------:R-:W1:Y:S01]  /*7fc0*/  S2UR UR5, SR_CgaCtaId ;  /* 0x00000000000579c3 */ /* 0x000e620000008800 */
[----:B------:R-:W-:Y:S01]  /*7fd0*/  NOP ;  /* 0x0000000000007918 */ /* 0x000fe20000000000 */
[----:B------:R-:W-:Y:S01]  /*7fe0*/  UMOV UR4, 0x50 ;  /* 0x0000005000047882 */ /* 0x000fe20000000000 */
[----:B------:R-:W-:Y:S02]  /*7ff0*/  IMAD.U32 R0, RZ, RZ, UR18 ;  /* 0x00000012ff007e24 */ /* 0x000fe4000f8e00ff */
[----:B0-----:R-:W-:Y:S02]  /*8000*/  IMAD.MOV.U32 R3, RZ, RZ, 0xf ;  /* 0x0000000fff037424 */ /* 0x001fe400078e00ff */
[----:B------:R-:W-:Y:S01]  /*8010*/  IMAD.MOV.U32 R7, RZ, RZ, 0x1 ;  /* 0x00000001ff077424 */ /* 0x000fe200078e00ff */
[----:B------:R-:W-:-:S04]  /*8020*/  LOP3.LUT R0, R0, 0xffff, RZ, 0xc0, !PT ;  /* 0x0000ffff00007812 */ /* 0x000fc800078ec0ff */
[----:B------:R-:W-:-:S05]  /*8030*/  SHF.R.U32.HI R0, RZ, 0x5, R0 ;  /* 0x00000005ff007819 */ /* 0x000fca0000011600 */
[----:B------:R-:W-:Y:S01]  /*8040*/  VIADD R2, R0, 0x10 ;  /* 0x0000001000027836 */ /* 0x000fe20000000000 */
[----:B------:R-:W-:Y:S01]  /*8050*/  SHF.L.U32 R0, R3, R0, RZ ;  /* 0x0000000003007219 */ /* 0x000fe200000006ff */
[----:B-1----:R-:W-:-:S03]  /*8060*/  ULEA UR6, UR5, UR4, 0x18 ;  /* 0x0000000405067291 */ /* 0x002fc6000f8ec0ff */
[----:B------:R-:W-:-:S04]  /*8070*/  SHF.L.U32 R3, R7, R2, RZ ;  /* 0x0000000207037219 */ /* 0x000fc800000006ff */
[----:B------:R-:W-:Y:S02]  /*8080*/  LOP3.LUT R0, R3, R0, RZ, 0xfc, !PT ;  /* 0x0000000003007212 */ /* 0x000fe400078efcff */
[----:B------:R-:W0:Y:S02]  /*8090*/  LDS R5, [UR6] ;  /* 0x00000006ff057984 */ /* 0x000e240008000800 */
[C---:B------:R-:W-:Y:S02]  /*80a0*/  LOP3.LUT R2, R0.reuse, 0xffff, RZ, 0xc0, !PT ;  /* 0x0000ffff00027812 */ /* 0x040fe400078ec0ff */
[----:B0-----:R-:W-:-:S04]  /*80b0*/  LOP3.LUT R3, R0, 0xffff, R5, 0x80, !PT ;  /* 0x0000ffff00037812 */ /* 0x001fc800078e8005 */
[----:B------:R-:W-:-:S13]  /*80c0*/  ISETP.NE.AND P0, PT, R3, R2, PT ;  /* 0x000000020300720c */ /* 0x000fda0003f05270 */
[----:B------:R-:W-:Y:S05]  /*80d0*/  @P0 BRA `(.L_x_14) ;  /* 0x0000000000500947 */ /* 0x000fea0003800000 */
[----:B------:R-:W-:Y:S02]  /*80e0*/  SHF.R.U32.HI R5, RZ, 0x10, R5 ;  /* 0x00000010ff057819 */ /* 0x000fe40000011605 */
[----:B------:R-:W-:-:S04]  /*80f0*/  SHF.R.U32.HI R2, RZ, 0x10, R0 ;  /* 0x00000010ff027819 */ /* 0x000fc80000011600 */
[----:B------:R-:W-:-:S04]  /*8100*/  LOP3.LUT R5, R5, R2, RZ, 0xc0, !PT ;  /* 0x0000000205057212 */ /* 0x000fc800078ec0ff */
[----:B------:R-:W-:-:S13]  /*8110*/  ISETP.NE.AND P0, PT, R5, R2, PT ;  /* 0x000000020500720c */ /* 0x000fda0003f05270 */
[----:B------:R-:W-:Y:S05]  /*8120*/  @P0 BRA `(.L_x_15) ;  /* 0x0000000000300947 */ /* 0x000fea0003800000 */
[----:B------:R-:W-:Y:S01]  /*8130*/  R2UR UR4, R0 ;  /* 0x00000000000472ca */ /* 0x000fe200000e0000 */
[----:B------:R-:W-:Y:S01]  /*8140*/  VOTEU.ANY UR5, UPT, PT ;  /* 0x0000000000057886 */ /* 0x000fe200038e0100 */
[----:B------:R-:W0:Y:S01]  /*8150*/  S2R R0, SR_LANEID ;  /* 0x0000000000007919 */ /* 0x000e220000000000 */
[----:B------:R-:W-:-:S10]  /*8160*/  UFLO.U32 UR5, UR5 ;  /* 0x00000005000572bd */ /* 0x000fd400080e0000 */
[----:B------:R-:W-:-:S06]  /*8170*/  ULOP3.LUT UR4, URZ, UR4, URZ, 0x33, !UPT ;  /* 0x00000004ff047292 */ /* 0x000fcc000f8e33ff */
[----:B------:R-:W-:-:S04]  /*8180*/  IMAD.U32 R2, RZ, RZ, UR4 ;  /* 0x00000004ff027e24 */ /* 0x000fc8000f8e00ff */
[----:B------:R-:W1:Y:S02]  /*8190*/  REDUX UR7, R2 ;  /* 0x00000000020773c4 */ /* 0x000e640000000000 */
[----:B------:R2:W-:Y:S01]  /*81a0*/  UTCATOMSWS.AND URZ, UR4 ;  /* 0x0000000400ff79e3 */ /* 0x0005e20008000000 */
[----:B0-----:R-:W-:Y:S01]  /*81b0*/  ISETP.EQ.U32.AND P0, PT, R0, UR5, PT ;  /* 0x0000000500007c0c */ /* 0x001fe2000bf02070 */
[----:B-1----:R-:W-:-:S12]  /*81c0*/  IMAD.U32 R0, RZ, RZ, UR7 ;  /* 0x00000007ff007e24 */ /* 0x002fd8000f8e00ff */
[----:B------:R2:W-:Y:S01]  /*81d0*/  @P0 ATOMS.AND RZ, [UR6], R0 ;  /* 0x00000000ffff098c */ /* 0x0005e2000a800006 */
[----:B------:R-:W-:Y:S05]  /*81e0*/  BRA `(.L_x_13) ;  /* 0x0000000000147947 */ /* 0x000fea0003800000 */
.L_x_15:
[----:B------:R-:W-:-:S07]  /*81f0*/  MOV R2, 0x8210 ;  /* 0x0000821000027802 */ /* 0x000fce0000000f00 */
[----:B------:R-:W-:Y:S05]  /*8200*/  CALL.REL.NOINC `($__internal_0_$__cuda_sm10x_tcgen05_guardrail_trap_col_being_dealloced_not_returned_by_alloc) ;  /* 0x00000000002c7944 */ /* 0x000fea0003c00000 */
[----:B------:R-:W-:Y:S05]  /*8210*/  BRA `(.L_x_13) ;  /* 0x0000000000087947 */ /* 0x000fea0003800000 */
.L_x_14:
[----:B------:R-:W-:-:S07]  /*8220*/  MOV R2, 0x8240 ;  /* 0x0000824000027802 */ /* 0x000fce0000000f00 */
[----:B------:R-:W-:Y:S05]  /*8230*/  CALL.REL.NOINC `($__internal_2_$__cuda_sm10x_tcgen05_guardrail_trap_unallocated_columns_being_dealloced) ;  /* 0x0000000000387944 */ /* 0x000fea0003c00000 */
.L_x_13:
[----:B------:R-:W-:Y:S01]  /*8240*/  NOP ;  /* 0x0000000000007918 */ /* 0x000fe20000000000 */
[----:B--2---:R-:W-:Y:S05]  /*8250*/  EXIT ;  /* 0x000000000000794d */ /* 0x004fea0003800000 */
.L_x_8:
[----:B------:R-:W0:Y:S02]  /*8260*/  SYNCS.PHASECHK.TRANS64.TRYWAIT P5, [UR13], R83 ;  /* 0x00000053ff0075a7 */ /* 0x000e2400080a110d */
[----:B0-----:R-:W-:Y:S05]  /*8270*/  @!P5 BRA `(.L_x_8) ;  /* 0xfffffffc00f8d947 */ /* 0x001fea000383ffff */
[----:B------:R-:W-:Y:S05]  /*8280*/  BRA `(.L_x_16) ;  /* 0xffffffc4000c7947 */ /* 0x000fea000383ffff */
.L_x_12:
[----:B------:R-:W2:Y:S02]  /*8290*/  SYNCS.PHASECHK.TRANS64.TRYWAIT P0, [UR13], R4 ;  /* 0x00000004ff0075a7 */ /* 0x000ea4000800110d */
[----:B--2---:R-:W-:Y:S05]  /*82a0*/  @!P0 BRA `(.L_x_12) ;  /* 0xfffffffc00f88947 */ /* 0x004fea000383ffff */
[----:B------:R-:W-:Y:S05]  /*82b0*/  BRA `(.L_x_11) ;  /* 0xffffffd000fc7947 */ /* 0x000fea000383ffff */
        .weak           $__internal_0_$__cuda_sm10x_tcgen05_guardrail_trap_col_being_dealloced_not_returned_by_alloc
        .type           $__internal_0_$__cuda_sm10x_tcgen05_guardrail_trap_col_being_dealloced_not_returned_by_alloc,@function
        .size           $__internal_0_$__cuda_sm10x_tcgen05_guardrail_trap_col_being_dealloced_not_returned_by_alloc,($__internal_1_$__cuda_sm10x_tcgen05_guardrail_trap_phase_invalid_during_alloc - $__internal_0_$__cuda_sm10x_tcgen05_guardrail_trap_col_being_dealloced_not_returned_by_alloc)
$__internal_0_$__cuda_sm10x_tcgen05_guardrail_trap_col_being_dealloced_not_returned_by_alloc:
[----:B------:R-:W-:Y:S05]  /*82c0*/  BPT.TRAP 0x1 ;  /* 0x000000040000795c */ /* 0x000fea0000300000 */
[----:B------:R-:W-:-:S04]  /*82d0*/  IMAD.MOV.U32 R3, RZ, RZ, 0x0 ;  /* 0x00000000ff037424 */ /* 0x000fc800078e00ff */
[----:B------:R-:W-:Y:S05]  /*82e0*/  RET.REL.NODEC R2 `(matmul_kernel) ;  /* 0xffffff7c02447950 */ /* 0x000fea0003c3ffff */
        .weak           $__internal_1_$__cuda_sm10x_tcgen05_guardrail_trap_phase_invalid_during_alloc
        .type           $__internal_1_$__cuda_sm10x_tcgen05_guardrail_trap_phase_invalid_during_alloc,@function
        .size           $__internal_1_$__cuda_sm10x_tcgen05_guardrail_trap_phase_invalid_during_alloc,($__internal_2_$__cuda_sm10x_tcgen05_guardrail_trap_unallocated_columns_being_dealloced - $__internal_1_$__cuda_sm10x_tcgen05_guardrail_trap_phase_invalid_during_alloc)
$__internal_1_$__cuda_sm10x_tcgen05_guardrail_trap_phase_invalid_during_alloc:
[----:B------:R-:W-:Y:S05]  /*82f0*/  BPT.TRAP 0x1 ;  /* 0x000000040000795c */ /* 0x000fea0000300000 */
[----:B------:R-:W-:-:S04]  /*8300*/  IMAD.MOV.U32 R3, RZ, RZ, 0x0 ;  /* 0x00000000ff037424 */ /* 0x000fc800078e00ff */
[----:B------:R-:W-:Y:S05]  /*8310*/  RET.REL.NODEC R2 `(matmul_kernel) ;  /* 0xffffff7c02387950 */ /* 0x000fea0003c3ffff */
        .weak           $__internal_2_$__cuda_sm10x_tcgen05_guardrail_trap_unallocated_columns_being_dealloced
        .type           $__internal_2_$__cuda_sm10x_tcgen05_guardrail_trap_unallocated_columns_being_dealloced,@function
        .size           $__internal_2_$__cuda_sm10x_tcgen05_guardrail_trap_unallocated_columns_being_dealloced,(.L_x_20 - $__internal_2_$__cuda_sm10x_tcgen05_guardrail_trap_unallocated_columns_being_dealloced)
$__internal_2_$__cuda_sm10x_tcgen05_guardrail_trap_unallocated_columns_being_dealloced:
[----:B------:R-:W-:Y:S05]  /*8320*/  BPT.TRAP 0x1 ;  /* 0x000000040000795c */ /* 0x000fea0000300000 */
[----:B------:R-:W-:-:S04]  /*8330*/  IMAD.MOV.U32 R3, RZ, RZ, 0x0 ;  /* 0x00000000ff037424 */ /* 0x000fc800078e00ff */
[----:B------:R-:W-:Y:S05]  /*8340*/  RET.REL.NODEC R2 `(matmul_kernel) ;  /* 0xffffff7c022c7950 */ /* 0x000fea0003c3ffff */
.L_x_17:
[----:B------:R-:W-:-:S00]  /*8350*/  BRA `(.L_x_17) ;  /* 0xfffffffc00fc7947 */ /* 0x000fc0000383ffff */
[----:B------:R-:W-:-:S00]  /*8360*/  NOP ;  /* 0x0000000000007918 */ /* 0x000fc00000000000 */
        /* <DEDUP_REMOVED lines=9> */
.L_x_20:


//--------------------- .nv.shared.matmul_kernel  --------------------------
	.section	.nv.shared.matmul_kernel,"aw",@nobits
	.sectionflags	@""
	.align	16
	.zero		1024


//--------------------- .nv.shared.reserved.0     --------------------------
	.section	.nv.shared.reserved.0,"aw",@nobits
	.align	8
	.weak		__nv_reservedSMEM_offset_0_alias
	.size		__nv_reservedSMEM_offset_0_alias, 0, 64
	.other		__nv_reservedSMEM_offset_0_alias,@"STO_CUDA_RESERVED_SHARED STV_DEFAULT"
__nv_reservedSMEM_offset_0_alias:
	.zero		0
.nv.shared.reserved.0:
	.zero		64
	.weak		__nv_reservedSMEM_allocation_phase
	.type		__nv_reservedSMEM_allocation_phase,@object
	.size		__nv_reservedSMEM_allocation_phase,(.L_0 - __nv_reservedSMEM_allocation_phase)
__nv_reservedSMEM_allocation_phase:
	.zero		1
.L_0:
	.zero		7
	.weak		__nv_reservedSMEM_devtool_atexit_pc
	.type		__nv_reservedSMEM_devtool_atexit_pc,@object
	.size		__nv_reservedSMEM_devtool_atexit_pc,(__nv_reservedSMEM_allocation_mask - __nv_reservedSMEM_devtool_atexit_pc)
__nv_reservedSMEM_devtool_atexit_pc:
	.zero		8
	.weak		__nv_reservedSMEM_allocation_mask
	.type		__nv_reservedSMEM_allocation_mask,@object
	.size		__nv_reservedSMEM_allocation_mask,(.L_2 - __nv_reservedSMEM_allocation_mask)
__nv_reservedSMEM_allocation_mask:
	.zero		4
.L_2:


//--------------------- .nv.constant0.matmul_kernel --------------------------
	.section	.nv.constant0.matmul_kernel,"a",@progbits
	.sectionflags	@""
	.align	4
.nv.constant0.matmul_kernel:
	.zero		976


//--------------------- SYMBOLS --------------------------

	.type		.nv.reservedSmem.offset0,@object
	.size		.nv.reservedSmem.offset0,0x4
	.type		.nv.reservedSmem.cap,@object
	.size		.nv.reservedSmem.cap,0x4
